	.target	sm_100a

	.elftype	@"ET_EXEC"


//--------------------- .note.nv.tkinfo           --------------------------
	.section	.note.nv.tkinfo,"",@"SHT_NOTE"
	.sectionflags	@"SHF_NOTE_NV_TKINFO"
	.tkinfo
        /*0018*/ 	.word	0x00000002
        /*0030*/ 	.string	""
        /*0030*/ 	.string	"ptxas"
        /*0030*/ 	.string	"Cuda compilation tools, release 13.0, V13.0.88"
        /*0030*/ 	.string	"Build cuda_13.0.r13.0/compiler.36424714_0"
        /*0030*/ 	.string	"-arch sm_100a -m 64 "



//--------------------- .note.nv.cuinfo           --------------------------
	.section	.note.nv.cuinfo,"",@"SHT_NOTE"
	.sectionflags	@"SHF_NOTE_NV_CUINFO"
        /*0018*/ 	.short	0x0002
        /*001a*/ 	.short	0x0064
        /*001c*/ 	.short	0x0082
	.zero		2


//--------------------- .nv.info                  --------------------------
	.section	.nv.info,"",@"SHT_CUDA_INFO"
	.align	4


	//----- nvinfo : EIATTR_REGCOUNT
	.align		4
        /*0000*/ 	.byte	0x04, 0x2f
        /*0002*/ 	.short	(.L_19 - .L_18)
	.align		4
.L_18:
        /*0004*/ 	.word	index@(_ZN7cutlass13device_kernelINS_4gemm6kernel13GemmUniversalIN4cute5tupleIJiiiiEEENS1_10collective13CollectiveMmaINS1_35MainloopSm100TmaUmmaWarpSpecializedILi5ELi2ELi4ENS5_IJNS4_1CILi1EEESB_SB_EEEEENS5_IJNSA_ILi64EEENSA_ILi128EEENSA_ILi32EEEEEENS_10tfloat32_tENS5_IJlSB_lEEESI_SJ_NS4_8TiledMMAINS4_8MMA_AtomIJNS4_17SM100_MMA_TF32_SSISI_SI_fLi64ELi128ELNS4_4UMMA5MajorE0ELSO_0ELNSN_7ScaleInE0ELSP_0EEEEEENS4_6LayoutISC_NS5_IJNSA_ILi0EEEST_ST_EEEEENS5_IJNS4_10UnderscoreESW_SW_EEEEENS4_13SM90_TMA_LOADENS4_14ComposedLayoutINS4_7SwizzleILi3ELi4ELi3EEENS4_18smem_ptr_flag_bitsILi32EEENSS_INS5_IJNSA_ILi8EEESG_EEENS5_IJSG_SB_EEEEEEEvNS4_8identityESZ_S19_vS1A_EENS_8epilogue10collective18CollectiveEpilogueINS1C_23Sm100TmaWarpSpecializedILi4ELi2ELi16ELb1ELb0EEEJSH_NS5_IJNSS_ISE_SB_EENSS_ISG_SB_EEEEESI_SJ_SI_SJ_NS1C_6fusion15FusionCallbacksIS1G_NS1K_17LinearCombinationISI_fSI_fLNS_15FloatRoundStyleE2EEESH_S1J_JEEENS4_5SM1004TMEM4LOAD26SM100_TMEM_LOAD_16dp128b8xESZ_S19_NS4_17SM75_U32x4_LDSM_NENS4_14SM90_TMA_STOREES19_NS4_17SM90_U32x4_STSM_NENS4_39AutoVectorizingCopyWithAssumedAlignmentILi128EEEEEEvvEEEEvNT_6ParamsE)
        /*0008*/ 	.word	0x0000005e


	//----- nvinfo : EIATTR_FRAME_SIZE
	.align		4
.L_19:
        /*000c*/ 	.byte	0x04, 0x11
        /*000e*/ 	.short	(.L_21 - .L_20)
	.align		4
.L_20:
        /*0010*/ 	.word	index@($__internal_2_$__cuda_sm10x_tcgen05_guardrail_trap_unallocated_columns_being_dealloced)
        /*0014*/ 	.word	0x00000000


	//----- nvinfo : EIATTR_FRAME_SIZE
	.align		4
.L_21:
        /*0018*/ 	.byte	0x04, 0x11
        /*001a*/ 	.short	(.L_23 - .L_22)
	.align		4
.L_22:
        /*001c*/ 	.word	index@($__internal_1_$__cuda_sm10x_tcgen05_guardrail_trap_phase_invalid_during_alloc)
        /*0020*/ 	.word	0x00000000


	//----- nvinfo : EIATTR_FRAME_SIZE
	.align		4
.L_23:
        /*0024*/ 	.byte	0x04, 0x11
        /*0026*/ 	.short	(.L_25 - .L_24)
	.align		4
.L_24:
        /*0028*/ 	.word	index@($__internal_0_$__cuda_sm10x_tcgen05_guardrail_trap_col_being_dealloced_not_returned_by_alloc)
        /*002c*/ 	.word	0x00000000


	//----- nvinfo : EIATTR_FRAME_SIZE
	.align		4
.L_25:
        /*0030*/ 	.byte	0x04, 0x11
        /*0032*/ 	.short	(.L_27 - .L_26)
	.align		4
.L_26:
        /*0034*/ 	.word	index@(_ZN7cutlass13device_kernelINS_4gemm6kernel13GemmUniversalIN4cute5tupleIJiiiiEEENS1_10collective13CollectiveMmaINS1_35MainloopSm100TmaUmmaWarpSpecializedILi5ELi2ELi4ENS5_IJNS4_1CILi1EEESB_SB_EEEEENS5_IJNSA_ILi64EEENSA_ILi128EEENSA_ILi32EEEEEENS_10tfloat32_tENS5_IJlSB_lEEESI_SJ_NS4_8TiledMMAINS4_8MMA_AtomIJNS4_17SM100_MMA_TF32_SSISI_SI_fLi64ELi128ELNS4_4UMMA5MajorE0ELSO_0ELNSN_7ScaleInE0ELSP_0EEEEEENS4_6LayoutISC_NS5_IJNSA_ILi0EEEST_ST_EEEEENS5_IJNS4_10UnderscoreESW_SW_EEEEENS4_13SM90_TMA_LOADENS4_14ComposedLayoutINS4_7SwizzleILi3ELi4ELi3EEENS4_18smem_ptr_flag_bitsILi32EEENSS_INS5_IJNSA_ILi8EEESG_EEENS5_IJSG_SB_EEEEEEEvNS4_8identityESZ_S19_vS1A_EENS_8epilogue10collective18CollectiveEpilogueINS1C_23Sm100TmaWarpSpecializedILi4ELi2ELi16ELb1ELb0EEEJSH_NS5_IJNSS_ISE_SB_EENSS_ISG_SB_EEEEESI_SJ_SI_SJ_NS1C_6fusion15FusionCallbacksIS1G_NS1K_17LinearCombinationISI_fSI_fLNS_15FloatRoundStyleE2EEESH_S1J_JEEENS4_5SM1004TMEM4LOAD26SM100_TMEM_LOAD_16dp128b8xESZ_S19_NS4_17SM75_U32x4_LDSM_NENS4_14SM90_TMA_STOREES19_NS4_17SM90_U32x4_STSM_NENS4_39AutoVectorizingCopyWithAssumedAlignmentILi128EEEEEEvvEEEEvNT_6ParamsE)
        /*0038*/ 	.word	0x00000000


	//----- nvinfo : EIATTR_MIN_STACK_SIZE
	.align		4
.L_27:
        /*003c*/ 	.byte	0x04, 0x12
        /*003e*/ 	.short	(.L_29 - .L_28)
	.align		4
.L_28:
        /*0040*/ 	.word	index@(_ZN7cutlass13device_kernelINS_4gemm6kernel13GemmUniversalIN4cute5tupleIJiiiiEEENS1_10collective13CollectiveMmaINS1_35MainloopSm100TmaUmmaWarpSpecializedILi5ELi2ELi4ENS5_IJNS4_1CILi1EEESB_SB_EEEEENS5_IJNSA_ILi64EEENSA_ILi128EEENSA_ILi32EEEEEENS_10tfloat32_tENS5_IJlSB_lEEESI_SJ_NS4_8TiledMMAINS4_8MMA_AtomIJNS4_17SM100_MMA_TF32_SSISI_SI_fLi64ELi128ELNS4_4UMMA5MajorE0ELSO_0ELNSN_7ScaleInE0ELSP_0EEEEEENS4_6LayoutISC_NS5_IJNSA_ILi0EEEST_ST_EEEEENS5_IJNS4_10UnderscoreESW_SW_EEEEENS4_13SM90_TMA_LOADENS4_14ComposedLayoutINS4_7SwizzleILi3ELi4ELi3EEENS4_18smem_ptr_flag_bitsILi32EEENSS_INS5_IJNSA_ILi8EEESG_EEENS5_IJSG_SB_EEEEEEEvNS4_8identityESZ_S19_vS1A_EENS_8epilogue10collective18CollectiveEpilogueINS1C_23Sm100TmaWarpSpecializedILi4ELi2ELi16ELb1ELb0EEEJSH_NS5_IJNSS_ISE_SB_EENSS_ISG_SB_EEEEESI_SJ_SI_SJ_NS1C_6fusion15FusionCallbacksIS1G_NS1K_17LinearCombinationISI_fSI_fLNS_15FloatRoundStyleE2EEESH_S1J_JEEENS4_5SM1004TMEM4LOAD26SM100_TMEM_LOAD_16dp128b8xESZ_S19_NS4_17SM75_U32x4_LDSM_NENS4_14SM90_TMA_STOREES19_NS4_17SM90_U32x4_STSM_NENS4_39AutoVectorizingCopyWithAssumedAlignmentILi128EEEEEEvvEEEEvNT_6ParamsE)
        /*0044*/ 	.word	0x00000000
.L_29:


//--------------------- .nv.compat                --------------------------
	.section	.nv.compat,"",@"SHT_CUDA_COMPAT_INFO"
	.align	4
        /*0000*/ 	.byte	0x02, 0x09, 0x01, 0x00, 0x02, 0x02, 0x02, 0x00, 0x02, 0x05, 0x05, 0x00, 0x03, 0x07, 0x01, 0x01
        /*0010*/ 	.byte	0x02, 0x03, 0x01, 0x00, 0x02, 0x06, 0x01, 0x00, 0x04, 0x0b, 0x08, 0x00, 0x09, 0x00, 0x00, 0x00
        /*0020*/ 	.byte	0x00, 0x00, 0x00, 0x00


//--------------------- .nv.info._ZN7cutlass13device_kernelINS_4gemm6kernel13GemmUniversalIN4cute5tupleIJiiiiEEENS1_10collective13CollectiveMmaINS1_35MainloopSm100TmaUmmaWarpSpecializedILi5ELi2ELi4ENS5_IJNS4_1CILi1EEESB_SB_EEEEENS5_IJNSA_ILi64EEENSA_ILi128EEENSA_ILi32EEEEEENS_10tfloat32_tENS5_IJlSB_lEEESI_SJ_NS4_8TiledMMAINS4_8MMA_AtomIJNS4_17SM100_MMA_TF32_SSISI_SI_fLi64ELi128ELNS4_4UMMA5MajorE0ELSO_0ELNSN_7ScaleInE0ELSP_0EEEEEENS4_6LayoutISC_NS5_IJNSA_ILi0EEEST_ST_EEEEENS5_IJNS4_10UnderscoreESW_SW_EEEEENS4_13SM90_TMA_LOADENS4_14ComposedLayoutINS4_7SwizzleILi3ELi4ELi3EEENS4_18smem_ptr_flag_bitsILi32EEENSS_INS5_IJNSA_ILi8EEESG_EEENS5_IJSG_SB_EEEEEEEvNS4_8identityESZ_S19_vS1A_EENS_8epilogue10collective18CollectiveEpilogueINS1C_23Sm100TmaWarpSpecializedILi4ELi2ELi16ELb1ELb0EEEJSH_NS5_IJNSS_ISE_SB_EENSS_ISG_SB_EEEEESI_SJ_SI_SJ_NS1C_6fusion15FusionCallbacksIS1G_NS1K_17LinearCombinationISI_fSI_fLNS_15FloatRoundStyleE2EEESH_S1J_JEEENS4_5SM1004TMEM4LOAD26SM100_TMEM_LOAD_16dp128b8xESZ_S19_NS4_17SM75_U32x4_LDSM_NENS4_14SM90_TMA_STOREES19_NS4_17SM90_U32x4_STSM_NENS4_39AutoVectorizingCopyWithAssumedAlignmentILi128EEEEEEvvEEEEvNT_6ParamsE --------------------------
	.section	.nv.info._ZN7cutlass13device_kernelINS_4gemm6kernel13GemmUniversalIN4cute5tupleIJiiiiEEENS1_10collective13CollectiveMmaINS1_35MainloopSm100TmaUmmaWarpSpecializedILi5ELi2ELi4ENS5_IJNS4_1CILi1EEESB_SB_EEEEENS5_IJNSA_ILi64EEENSA_ILi128EEENSA_ILi32EEEEEENS_10tfloat32_tENS5_IJlSB_lEEESI_SJ_NS4_8TiledMMAINS4_8MMA_AtomIJNS4_17SM100_MMA_TF32_SSISI_SI_fLi64ELi128ELNS4_4UMMA5MajorE0ELSO_0ELNSN_7ScaleInE0ELSP_0EEEEEENS4_6LayoutISC_NS5_IJNSA_ILi0EEEST_ST_EEEEENS5_IJNS4_10UnderscoreESW_SW_EEEEENS4_13SM90_TMA_LOADENS4_14ComposedLayoutINS4_7SwizzleILi3ELi4ELi3EEENS4_18smem_ptr_flag_bitsILi32EEENSS_INS5_IJNSA_ILi8EEESG_EEENS5_IJSG_SB_EEEEEEEvNS4_8identityESZ_S19_vS1A_EENS_8epilogue10collective18CollectiveEpilogueINS1C_23Sm100TmaWarpSpecializedILi4ELi2ELi16ELb1ELb0EEEJSH_NS5_IJNSS_ISE_SB_EENSS_ISG_SB_EEEEESI_SJ_SI_SJ_NS1C_6fusion15FusionCallbacksIS1G_NS1K_17LinearCombinationISI_fSI_fLNS_15FloatRoundStyleE2EEESH_S1J_JEEENS4_5SM1004TMEM4LOAD26SM100_TMEM_LOAD_16dp128b8xESZ_S19_NS4_17SM75_U32x4_LDSM_NENS4_14SM90_TMA_STOREES19_NS4_17SM90_U32x4_STSM_NENS4_39AutoVectorizingCopyWithAssumedAlignmentILi128EEEEEEvvEEEEvNT_6ParamsE,"",@"SHT_CUDA_INFO"
	.sectionflags	@""
	.align	4


	//----- nvinfo : EIATTR_CUDA_API_VERSION
	.align		4
        /*0000*/ 	.byte	0x04, 0x37
        /*0002*/ 	.short	(.L_31 - .L_30)
.L_30:
        /*0004*/ 	.word	0x00000082


	//----- nvinfo : EIATTR_KPARAM_INFO
	.align		4
.L_31:
        /*0008*/ 	.byte	0x04, 0x17
        /*000a*/ 	.short	(.L_33 - .L_32)
.L_32:
        /*000c*/ 	.word	0x00000000
        /*0010*/ 	.short	0x0000
        /*0012*/ 	.short	0x0000
        /*0014*/ 	.byte	0x00, 0xf0, 0x01, 0x20


	//----- nvinfo : EIATTR_AT_ENTRY_FRAGMENTS
	.align		4
.L_33:
        /*0018*/ 	.byte	0x04, 0x4f
        /*001a*/ 	.short	(.L_35 - .L_34)


	//   ....[0]....
.L_34:
        /*001c*/ 	.word	0x00000006


	//----- nvinfo : EIATTR_RESERVED_SMEM_USED
	.align		4
.L_35:
        /*0020*/ 	.byte	0x01, 0x41
	.zero		2


	//----- nvinfo : EIATTR_SPARSE_MMA_MASK
	.align		4
        /*0024*/ 	.byte	0x03, 0x50
        /*0026*/ 	.short	0x0000


	//----- nvinfo : EIATTR_TCGEN05_1CTA_USED
	.align		4
        /*0028*/ 	.byte	0x01, 0x51
	.zero		2


	//----- nvinfo : EIATTR_MAXREG_COUNT
	.align		4
        /*002c*/ 	.byte	0x03, 0x1b
        /*002e*/ 	.short	0x00ff


	//----- nvinfo : EIATTR_NUM_BARRIERS
	.align		4
        /*0030*/ 	.byte	0x02, 0x4c
        /*0032*/ 	.byte	0x07
	.zero		1


	//----- nvinfo : EIATTR_EXTERNS
	.align		4
        /*0034*/ 	.byte	0x04, 0x0f
        /*0036*/ 	.short	(.L_37 - .L_36)


	//   ....[0]....
	.align		4
.L_36:
        /*0038*/ 	.word	index@(__assertfail)


	//----- nvinfo : EIATTR_MERCURY_ISA_VERSION
	.align		4
.L_37:
        /*003c*/ 	.byte	0x03, 0x5f
        /*003e*/ 	.short	0x0101


	//----- nvinfo : EIATTR_INT_WARP_WIDE_INSTR_OFFSETS
	.align		4
        /*0040*/ 	.byte	0x04, 0x31
        /*0042*/ 	.short	(.L_39 - .L_38)


	//   ....[0]....
.L_38:
        /*0044*/ 	.word	0x00001e00


	//   ....[1]....
        /*0048*/ 	.word	0x00003930


	//   ....[2]....
        /*004c*/ 	.word	0x00003960


	//   ....[3]....
        /*0050*/ 	.word	0x000039b0


	//   ....[4]....
        /*0054*/ 	.word	0x000042c0


	//   ....[5]....
        /*0058*/ 	.word	0x00004320


	//   ....[6]....
        /*005c*/ 	.word	0x00004400


	//   ....[7]....
        /*0060*/ 	.word	0x00004470


	//   ....[8]....
        /*0064*/ 	.word	0x00004580


	//   ....[9]....
        /*0068*/ 	.word	0x00004610


	//   ....[10]....
        /*006c*/ 	.word	0x000047e0


	//   ....[11]....
        /*0070*/ 	.word	0x00004940


	//----- nvinfo : EIATTR_COOP_GROUP_MASK_REGIDS
	.align		4
.L_39:
        /*0074*/ 	.byte	0x04, 0x29
        /*0076*/ 	.short	(.L_41 - .L_40)


	//   ....[0]....
.L_40:
        /*0078*/ 	.word	0xffffffff


	//   ....[1]....
        /*007c*/ 	.word	0xffffffff


	//   ....[2]....
        /*0080*/ 	.word	0xffffffff


	//   ....[3]....
        /*0084*/ 	.word	0xffffffff


	//   ....[4]....
        /*0088*/ 	.word	0xffffffff


	//   ....[5]....
        /*008c*/ 	.word	0xffffffff


	//   ....[6]....
        /*0090*/ 	.word	0xffffffff


	//   ....[7]....
        /*0094*/ 	.word	0xffffffff


	//   ....[8]....
        /*0098*/ 	.word	0xffffffff


	//   ....[9]....
        /*009c*/ 	.word	0xffffffff


	//   ....[10]....
        /*00a0*/ 	.word	0xffffffff


	//   ....[11]....
        /*00a4*/ 	.word	0xffffffff


	//   ....[12]....
        /*00a8*/ 	.word	0xffffffff


	//----- nvinfo : EIATTR_COOP_GROUP_INSTR_OFFSETS
	.align		4
.L_41:
        /*00ac*/ 	.byte	0x04, 0x28
        /*00ae*/ 	.short	(.L_43 - .L_42)


	//   ....[0]....
.L_42:
        /*00b0*/ 	.word	0x00000090


	//   ....[1]....
        /*00b4*/ 	.word	0x000004d0


	//   ....[2]....
        /*00b8*/ 	.word	0x00000660


	//   ....[3]....
        /*00bc*/ 	.word	0x00000800


	//   ....[4]....
        /*00c0*/ 	.word	0x00000900


	//   ....[5]....
        /*00c4*/ 	.word	0x00000a70


	//   ....[6]....
        /*00c8*/ 	.word	0x00000c10


	//   ....[7]....
        /*00cc*/ 	.word	0x00001ce0


	//   ....[8]....
        /*00d0*/ 	.word	0x00002b50


	//   ....[9]....
        /*00d4*/ 	.word	0x00002d60


	//   ....[10]....
        /*00d8*/ 	.word	0x00002d90


	//   ....[11]....
        /*00dc*/ 	.word	0x00003820


	//   ....[12]....
        /*00e0*/ 	.word	0x00003a50


	//----- nvinfo : EIATTR_VRC_CTA_INIT_COUNT
	.align		4
.L_43:
        /*00e4*/ 	.byte	0x02, 0x4a
        /*00e6*/ 	.byte	0x80
	.zero		1


	//----- nvinfo : EIATTR_SYSCALL_OFFSETS
	.align		4
        /*00e8*/ 	.byte	0x04, 0x46
        /*00ea*/ 	.short	(.L_45 - .L_44)


	//   ....[0]....
.L_44:
        /*00ec*/ 	.word	0x00005400


	//   ....[1]....
        /*00f0*/ 	.word	0x000054f0


	//   ....[2]....
        /*00f4*/ 	.word	0x00005d20


	//   ....[3]....
        /*00f8*/ 	.word	0x000066e0


	//   ....[4]....
        /*00fc*/ 	.word	0x00007040


	//   ....[5]....
        /*0100*/ 	.word	0x000079a0


	//----- nvinfo : EIATTR_MBARRIER_INSTR_OFFSETS
	.align		4
.L_45:
        /*0104*/ 	.byte	0x04, 0x39
        /*0106*/ 	.short	(.L_47 - .L_46)


	//   ....[0]....
.L_46:
        /*0108*/ 	.word	0x000005b0
        /*010c*/ 	.word	0x000000ff
        /*0110*/ 	.word	0x00000000
        /*0114*/ 	.short	0x0100
        /*0116*/ 	.byte	0x05
	.zero		1


	//   ....[1]....
        /*0118*/ 	.word	0x000005c0
        /*011c*/ 	.word	0x000000ff
        /*0120*/ 	.word	0x00000028
        /*0124*/ 	.short	0x0100
        /*0126*/ 	.byte	0x05
	.zero		1


	//   ....[2]....
        /*0128*/ 	.word	0x000005d0
        /*012c*/ 	.word	0x000000ff
        /*0130*/ 	.word	0x00000008
        /*0134*/ 	.short	0x0100
        /*0136*/ 	.byte	0x05
	.zero		1


	//   ....[3]....
        /*0138*/ 	.word	0x000005e0
        /*013c*/ 	.word	0x000000ff
        /*0140*/ 	.word	0x00000030
        /*0144*/ 	.short	0x0100
        /*0146*/ 	.byte	0x05
	.zero		1


	//   ....[4]....
        /*0148*/ 	.word	0x000005f0
        /*014c*/ 	.word	0x000000ff
        /*0150*/ 	.word	0x00000010
        /*0154*/ 	.short	0x0100
        /*0156*/ 	.byte	0x05
	.zero		1


	//   ....[5]....
        /*0158*/ 	.word	0x00000600
        /*015c*/ 	.word	0x000000ff
        /*0160*/ 	.word	0x00000038
        /*0164*/ 	.short	0x0100
        /*0166*/ 	.byte	0x05
	.zero		1


	//   ....[6]....
        /*0168*/ 	.word	0x00000610
        /*016c*/ 	.word	0x000000ff
        /*0170*/ 	.word	0x00000018
        /*0174*/ 	.short	0x0100
        /*0176*/ 	.byte	0x05
	.zero		1


	//   ....[7]....
        /*0178*/ 	.word	0x00000620
        /*017c*/ 	.word	0x000000ff
        /*0180*/ 	.word	0x00000040
        /*0184*/ 	.short	0x0100
        /*0186*/ 	.byte	0x05
	.zero		1


	//   ....[8]....
        /*0188*/ 	.word	0x00000630
        /*018c*/ 	.word	0x000000ff
        /*0190*/ 	.word	0x00000020
        /*0194*/ 	.short	0x0100
        /*0196*/ 	.byte	0x05
	.zero		1


	//   ....[9]....
        /*0198*/ 	.word	0x00000640
        /*019c*/ 	.word	0x000000ff
        /*01a0*/ 	.word	0x00000048
        /*01a4*/ 	.short	0x0100
        /*01a6*/ 	.byte	0x05
	.zero		1


	//   ....[10]....
        /*01a8*/ 	.word	0x00000770
        /*01ac*/ 	.word	0x000000ff
        /*01b0*/ 	.word	0x00000050
        /*01b4*/ 	.short	0x0100
        /*01b6*/ 	.byte	0x07
	.zero		1


	//   ....[11]....
        /*01b8*/ 	.word	0x00000780
        /*01bc*/ 	.word	0x000000ff
        /*01c0*/ 	.word	0x00000070
        /*01c4*/ 	.short	0x0100
        /*01c6*/ 	.byte	0x07
	.zero		1


	//   ....[12]....
        /*01c8*/ 	.word	0x00000790
        /*01cc*/ 	.word	0x000000ff
        /*01d0*/ 	.word	0x00000058
        /*01d4*/ 	.short	0x0100
        /*01d6*/ 	.byte	0x07
	.zero		1


	//   ....[13]....
        /*01d8*/ 	.word	0x000007a0
        /*01dc*/ 	.word	0x000000ff
        /*01e0*/ 	.word	0x00000078
        /*01e4*/ 	.short	0x0100
        /*01e6*/ 	.byte	0x07
	.zero		1


	//   ....[14]....
        /*01e8*/ 	.word	0x000007b0
        /*01ec*/ 	.word	0x000000ff
        /*01f0*/ 	.word	0x00000060
        /*01f4*/ 	.short	0x0100
        /*01f6*/ 	.byte	0x07
	.zero		1


	//   ....[15]....
        /*01f8*/ 	.word	0x000007c0
        /*01fc*/ 	.word	0x000000ff
        /*0200*/ 	.word	0x00000080
        /*0204*/ 	.short	0x0100
        /*0206*/ 	.byte	0x07
	.zero		1


	//   ....[16]....
        /*0208*/ 	.word	0x000007d0
        /*020c*/ 	.word	0x000000ff
        /*0210*/ 	.word	0x00000068
        /*0214*/ 	.short	0x0100
        /*0216*/ 	.byte	0x07
	.zero		1


	//   ....[17]....
        /*0218*/ 	.word	0x000007e0
        /*021c*/ 	.word	0x000000ff
        /*0220*/ 	.word	0x00000088
        /*0224*/ 	.short	0x0100
        /*0226*/ 	.byte	0x07
	.zero		1


	//   ....[18]....
        /*0228*/ 	.word	0x000008d0
        /*022c*/ 	.word	0x000000ff
        /*0230*/ 	.word	0x00000090
        /*0234*/ 	.short	0x0100
        /*0236*/ 	.byte	0x05
	.zero		1


	//   ....[19]....
        /*0238*/ 	.word	0x000008e0
        /*023c*/ 	.word	0x000000ff
        /*0240*/ 	.word	0x00000098
        /*0244*/ 	.short	0x0100
        /*0246*/ 	.byte	0x05
	.zero		1


	//   ....[20]....
        /*0248*/ 	.word	0x00000a20
        /*024c*/ 	.word	0x000000ff
        /*0250*/ 	.word	0x000000a0
        /*0254*/ 	.short	0x0100
        /*0256*/ 	.byte	0x05
	.zero		1


	//   ....[21]....
        /*0258*/ 	.word	0x00000a30
        /*025c*/ 	.word	0x000000ff
        /*0260*/ 	.word	0x000000b0
        /*0264*/ 	.short	0x0100
        /*0266*/ 	.byte	0x05
	.zero		1


	//   ....[22]....
        /*0268*/ 	.word	0x00000a40
        /*026c*/ 	.word	0x000000ff
        /*0270*/ 	.word	0x000000a8
        /*0274*/ 	.short	0x0100
        /*0276*/ 	.byte	0x05
	.zero		1


	//   ....[23]....
        /*0278*/ 	.word	0x00000a50
        /*027c*/ 	.word	0x000000ff
        /*0280*/ 	.word	0x000000b8
        /*0284*/ 	.short	0x0100
        /*0286*/ 	.byte	0x05
	.zero		1


	//   ....[24]....
        /*0288*/ 	.word	0x00000b80
        /*028c*/ 	.word	0x000000ff
        /*0290*/ 	.word	0x000000c0
        /*0294*/ 	.short	0x0100
        /*0296*/ 	.byte	0x07
	.zero		1


	//   ....[25]....
        /*0298*/ 	.word	0x00000b90
        /*029c*/ 	.word	0x000000ff
        /*02a0*/ 	.word	0x000000e0
        /*02a4*/ 	.short	0x0100
        /*02a6*/ 	.byte	0x07
	.zero		1


	//   ....[26]....
        /*02a8*/ 	.word	0x00000ba0
        /*02ac*/ 	.word	0x000000ff
        /*02b0*/ 	.word	0x000000c8
        /*02b4*/ 	.short	0x0100
        /*02b6*/ 	.byte	0x07
	.zero		1


	//   ....[27]....
        /*02b8*/ 	.word	0x00000bb0
        /*02bc*/ 	.word	0x000000ff
        /*02c0*/ 	.word	0x000000e8
        /*02c4*/ 	.short	0x0100
        /*02c6*/ 	.byte	0x07
	.zero		1


	//   ....[28]....
        /*02c8*/ 	.word	0x00000bc0
        /*02cc*/ 	.word	0x000000ff
        /*02d0*/ 	.word	0x000000d0
        /*02d4*/ 	.short	0x0100
        /*02d6*/ 	.byte	0x07
	.zero		1


	//   ....[29]....
        /*02d8*/ 	.word	0x00000bd0
        /*02dc*/ 	.word	0x000000ff
        /*02e0*/ 	.word	0x000000f0
        /*02e4*/ 	.short	0x0100
        /*02e6*/ 	.byte	0x07
	.zero		1


	//   ....[30]....
        /*02e8*/ 	.word	0x00000be0
        /*02ec*/ 	.word	0x000000ff
        /*02f0*/ 	.word	0x000000d8
        /*02f4*/ 	.short	0x0100
        /*02f6*/ 	.byte	0x07
	.zero		1


	//   ....[31]....
        /*02f8*/ 	.word	0x00000bf0
        /*02fc*/ 	.word	0x000000ff
        /*0300*/ 	.word	0x000000f8
        /*0304*/ 	.short	0x0100
        /*0306*/ 	.byte	0x07
	.zero		1


	//   ....[32]....
        /*0308*/ 	.word	0x00000ce0
        /*030c*/ 	.word	0x000000ff
        /*0310*/ 	.word	0x00000100
        /*0314*/ 	.short	0x0100
        /*0316*/ 	.byte	0x05
	.zero		1


	//   ....[33]....
        /*0318*/ 	.word	0x00000cf0
        /*031c*/ 	.word	0x000000ff
        /*0320*/ 	.word	0x00000110
        /*0324*/ 	.short	0x0100
        /*0326*/ 	.byte	0x05
	.zero		1


	//   ....[34]....
        /*0328*/ 	.word	0x00000d00
        /*032c*/ 	.word	0x000000ff
        /*0330*/ 	.word	0x00000108
        /*0334*/ 	.short	0x0100
        /*0336*/ 	.byte	0x05
	.zero		1


	//   ....[35]....
        /*0338*/ 	.word	0x00000d10
        /*033c*/ 	.word	0x000000ff
        /*0340*/ 	.word	0x00000118
        /*0344*/ 	.short	0x0100
        /*0346*/ 	.byte	0x05
	.zero		1


	//   ....[36]....
        /*0348*/ 	.word	0x000015e0
        /*034c*/ 	.word	0x00000002
        /*0350*/ 	.word	0x00000110
        /*0354*/ 	.short	0x010a
        /*0356*/ 	.byte	0xff
	.zero		1


	//   ....[37]....
        /*0358*/ 	.word	0x00001610
        /*035c*/ 	.word	0x00000002
        /*0360*/ 	.word	0x00000100
        /*0364*/ 	.short	0x0101
        /*0366*/ 	.byte	0xff
	.zero		1


	//   ....[38]....
        /*0368*/ 	.word	0x000016e0
        /*036c*/ 	.word	0x000000ff
        /*0370*/ 	.word	0x00000028
        /*0374*/ 	.short	0x010a
        /*0376*/ 	.byte	0x08
	.zero		1


	//   ....[39]....
        /*0378*/ 	.word	0x00001780
        /*037c*/ 	.word	0x000000ff
        /*0380*/ 	.word	0x00000028
        /*0384*/ 	.short	0x010a
        /*0386*/ 	.byte	0x21
	.zero		1


	//   ....[40]....
        /*0388*/ 	.word	0x000018d0
        /*038c*/ 	.word	0x000000ff
        /*0390*/ 	.word	0x00000028
        /*0394*/ 	.short	0x010a
        /*0396*/ 	.byte	0x08
	.zero		1


	//   ....[41]....
        /*0398*/ 	.word	0x000019e0
        /*039c*/ 	.word	0x000000ff
        /*03a0*/ 	.word	0x00000098
        /*03a4*/ 	.short	0x0101
        /*03a6*/ 	.byte	0x04
	.zero		1


	//   ....[42]....
        /*03a8*/ 	.word	0x00001a00
        /*03ac*/ 	.word	0x000000ff
        /*03b0*/ 	.word	0x00000028
        /*03b4*/ 	.short	0x010a
        /*03b6*/ 	.byte	0x08
	.zero		1


	//   ....[43]....
        /*03b8*/ 	.word	0x00001a80
        /*03bc*/ 	.word	0x000000ff
        /*03c0*/ 	.word	0x00000028
        /*03c4*/ 	.short	0x010a
        /*03c6*/ 	.byte	0x11
	.zero		1


	//   ....[44]....
        /*03c8*/ 	.word	0x00001bd0
        /*03cc*/ 	.word	0x000000ff
        /*03d0*/ 	.word	0x00000028
        /*03d4*/ 	.short	0x010a
        /*03d6*/ 	.byte	0x08
	.zero		1


	//   ....[45]....
        /*03d8*/ 	.word	0x00001d10
        /*03dc*/ 	.word	0x00000002
        /*03e0*/ 	.word	0x000000a0
        /*03e4*/ 	.short	0x010a
        /*03e6*/ 	.byte	0xff
	.zero		1


	//   ....[46]....
        /*03e8*/ 	.word	0x00001dd0
        /*03ec*/ 	.word	0x00000002
        /*03f0*/ 	.word	0x00000000
        /*03f4*/ 	.short	0x0101
        /*03f6*/ 	.byte	0xff
	.zero		1


	//   ....[47]....
        /*03f8*/ 	.word	0x00002330
        /*03fc*/ 	.word	0x000000ff
        /*0400*/ 	.word	0x00000000
        /*0404*/ 	.short	0x010a
        /*0406*/ 	.byte	0x05
	.zero		1


	//   ....[48]....
        /*0408*/ 	.word	0x000023c0
        /*040c*/ 	.word	0x000000ff
        /*0410*/ 	.word	0x00000000
        /*0414*/ 	.short	0x010a
        /*0416*/ 	.byte	0x05
	.zero		1


	//   ....[49]....
        /*0418*/ 	.word	0x00002450
        /*041c*/ 	.word	0x000000ff
        /*0420*/ 	.word	0x00000000
        /*0424*/ 	.short	0x010a
        /*0426*/ 	.byte	0x05
	.zero		1


	//   ....[50]....
        /*0428*/ 	.word	0x000024e0
        /*042c*/ 	.word	0x000000ff
        /*0430*/ 	.word	0x00000000
        /*0434*/ 	.short	0x010a
        /*0436*/ 	.byte	0x05
	.zero		1


	//   ....[51]....
        /*0438*/ 	.word	0x00002580
        /*043c*/ 	.word	0x00000000
        /*0440*/ 	.word	0x00000000
        /*0444*/ 	.short	0x010a
        /*0446*/ 	.byte	0xff
	.zero		1


	//   ....[52]....
        /*0448*/ 	.word	0x000026a0
        /*044c*/ 	.word	0x00000000
        /*0450*/ 	.word	0x00000100
        /*0454*/ 	.short	0x010a
        /*0456*/ 	.byte	0xff
	.zero		1


	//   ....[53]....
        /*0458*/ 	.word	0x00002710
        /*045c*/ 	.word	0x00000000
        /*0460*/ 	.word	0x00000000
        /*0464*/ 	.short	0x0101
        /*0466*/ 	.byte	0xff
	.zero		1


	//   ....[54]....
        /*0468*/ 	.word	0x00002730
        /*046c*/ 	.word	0x000000ff
        /*0470*/ 	.word	0x000000b0
        /*0474*/ 	.short	0x010a
        /*0476*/ 	.byte	0x05
	.zero		1


	//   ....[55]....
        /*0478*/ 	.word	0x00002850
        /*047c*/ 	.word	0x00000000
        /*0480*/ 	.word	0x000000a0
        /*0484*/ 	.short	0x010a
        /*0486*/ 	.byte	0xff
	.zero		1


	//   ....[56]....
        /*0488*/ 	.word	0x00002950
        /*048c*/ 	.word	0x00000000
        /*0490*/ 	.word	0x00000000
        /*0494*/ 	.short	0x0101
        /*0496*/ 	.byte	0xff
	.zero		1


	//   ....[57]....
        /*0498*/ 	.word	0x000029e0
        /*049c*/ 	.word	0x000000ff
        /*04a0*/ 	.word	0x000000b0
        /*04a4*/ 	.short	0x0106
        /*04a6*/ 	.byte	0x05
	.zero		1


	//   ....[58]....
        /*04a8*/ 	.word	0x00002a00
        /*04ac*/ 	.word	0x000000ff
        /*04b0*/ 	.word	0x000000b0
        /*04b4*/ 	.short	0x010a
        /*04b6*/ 	.byte	0x05
	.zero		1


	//   ....[59]....
        /*04b8*/ 	.word	0x00002a90
        /*04bc*/ 	.word	0x000000ff
        /*04c0*/ 	.word	0x000000b0
        /*04c4*/ 	.short	0x0106
        /*04c6*/ 	.byte	0x04
	.zero		1


	//   ....[60]....
        /*04c8*/ 	.word	0x00002ad0
        /*04cc*/ 	.word	0x00000000
        /*04d0*/ 	.word	0x000000b0
        /*04d4*/ 	.short	0x010a
        /*04d6*/ 	.byte	0xff
	.zero		1


	//   ....[61]....
        /*04d8*/ 	.word	0x00003010
        /*04dc*/ 	.word	0x00000000
        /*04e0*/ 	.word	0x000000a0
        /*04e4*/ 	.short	0x010a
        /*04e6*/ 	.byte	0xff
	.zero		1


	//   ....[62]....
        /*04e8*/ 	.word	0x00003110
        /*04ec*/ 	.word	0x00000003
        /*04f0*/ 	.word	0x00000000
        /*04f4*/ 	.short	0x0101
        /*04f6*/ 	.byte	0xff
	.zero		1


	//   ....[63]....
        /*04f8*/ 	.word	0x00003120
        /*04fc*/ 	.word	0x000000ff
        /*0500*/ 	.word	0x00000000
        /*0504*/ 	.short	0x010a
        /*0506*/ 	.byte	0x06
	.zero		1


	//   ....[64]....
        /*0508*/ 	.word	0x000031a0
        /*050c*/ 	.word	0x000000ff
        /*0510*/ 	.word	0x000000e0
        /*0514*/ 	.short	0x010a
        /*0516*/ 	.byte	0x07
	.zero		1


	//   ....[65]....
        /*0518*/ 	.word	0x00003280
        /*051c*/ 	.word	0x000000ff
        /*0520*/ 	.word	0x00000000
        /*0524*/ 	.short	0x010a
        /*0526*/ 	.byte	0x06
	.zero		1


	//   ....[66]....
        /*0528*/ 	.word	0x000033b0
        /*052c*/ 	.word	0x000000ff
        /*0530*/ 	.word	0x00000000
        /*0534*/ 	.short	0x010a
        /*0536*/ 	.byte	0x1a
	.zero		1


	//   ....[67]....
        /*0538*/ 	.word	0x00003650
        /*053c*/ 	.word	0x000000ff
        /*0540*/ 	.word	0x00000000
        /*0544*/ 	.short	0x010a
        /*0546*/ 	.byte	0x06
	.zero		1


	//   ....[68]....
        /*0548*/ 	.word	0x000036e0
        /*054c*/ 	.word	0x000000ff
        /*0550*/ 	.word	0x00000000
        /*0554*/ 	.short	0x010a
        /*0556*/ 	.byte	0x06
	.zero		1


	//   ....[69]....
        /*0558*/ 	.word	0x00003770
        /*055c*/ 	.word	0x000000ff
        /*0560*/ 	.word	0x00000000
        /*0564*/ 	.short	0x010a
        /*0566*/ 	.byte	0x06
	.zero		1


	//   ....[70]....
        /*0568*/ 	.word	0x00003800
        /*056c*/ 	.word	0x000000ff
        /*0570*/ 	.word	0x00000000
        /*0574*/ 	.short	0x010a
        /*0576*/ 	.byte	0x07
	.zero		1


	//   ....[71]....
        /*0578*/ 	.word	0x00003c70
        /*057c*/ 	.word	0x00000000
        /*0580*/ 	.word	0x000000a0
        /*0584*/ 	.short	0x010a
        /*0586*/ 	.byte	0xff
	.zero		1


	//   ....[72]....
        /*0588*/ 	.word	0x00003d30
        /*058c*/ 	.word	0x00000000
        /*0590*/ 	.word	0x00000000
        /*0594*/ 	.short	0x0101
        /*0596*/ 	.byte	0xff
	.zero		1


	//   ....[73]....
        /*0598*/ 	.word	0x00004050
        /*059c*/ 	.word	0x000000ff
        /*05a0*/ 	.word	0x00000098
        /*05a4*/ 	.short	0x010a
        /*05a6*/ 	.byte	0x07
	.zero		1


	//   ....[74]....
        /*05a8*/ 	.word	0x00004240
        /*05ac*/ 	.word	0x000000ff
        /*05b0*/ 	.word	0x00000070
        /*05b4*/ 	.short	0x010a
        /*05b6*/ 	.byte	0x07
	.zero		1


	//   ....[75]....
        /*05b8*/ 	.word	0x000043b0
        /*05bc*/ 	.word	0x000000ff
        /*05c0*/ 	.word	0x00000050
        /*05c4*/ 	.short	0x010b
        /*05c6*/ 	.byte	0x07
	.zero		1


	//   ....[76]....
        /*05c8*/ 	.word	0x000043c0
        /*05cc*/ 	.word	0x000000ff
        /*05d0*/ 	.word	0x00000000
        /*05d4*/ 	.short	0x0101
        /*05d6*/ 	.byte	0x08
	.zero		1


	//   ....[77]....
        /*05d8*/ 	.word	0x000043d0
        /*05dc*/ 	.word	0x000000ff
        /*05e0*/ 	.word	0x00000078
        /*05e4*/ 	.short	0x010a
        /*05e6*/ 	.byte	0x07
	.zero		1


	//   ....[78]....
        /*05e8*/ 	.word	0x00004520
        /*05ec*/ 	.word	0x000000ff
        /*05f0*/ 	.word	0x00000058
        /*05f4*/ 	.short	0x010b
        /*05f6*/ 	.byte	0x07
	.zero		1


	//   ....[79]....
        /*05f8*/ 	.word	0x00004530
        /*05fc*/ 	.word	0x000000ff
        /*0600*/ 	.word	0x00000000
        /*0604*/ 	.short	0x0101
        /*0606*/ 	.byte	0x08
	.zero		1


	//   ....[80]....
        /*0608*/ 	.word	0x00004540
        /*060c*/ 	.word	0x000000ff
        /*0610*/ 	.word	0x00000080
        /*0614*/ 	.short	0x010a
        /*0616*/ 	.byte	0x07
	.zero		1


	//   ....[81]....
        /*0618*/ 	.word	0x000046c0
        /*061c*/ 	.word	0x000000ff
        /*0620*/ 	.word	0x00000060
        /*0624*/ 	.short	0x010b
        /*0626*/ 	.byte	0x07
	.zero		1


	//   ....[82]....
        /*0628*/ 	.word	0x00004700
        /*062c*/ 	.word	0x000000ff
        /*0630*/ 	.word	0x00000000
        /*0634*/ 	.short	0x0101
        /*0636*/ 	.byte	0x08
	.zero		1


	//   ....[83]....
        /*0638*/ 	.word	0x00004740
        /*063c*/ 	.word	0x000000ff
        /*0640*/ 	.word	0x00000088
        /*0644*/ 	.short	0x010a
        /*0646*/ 	.byte	0x07
	.zero		1


	//   ....[84]....
        /*0648*/ 	.word	0x00004980
        /*064c*/ 	.word	0x000000ff
        /*0650*/ 	.word	0x00000068
        /*0654*/ 	.short	0x010b
        /*0656*/ 	.byte	0x07
	.zero		1


	//   ....[85]....
        /*0658*/ 	.word	0x000049a0
        /*065c*/ 	.word	0x000000ff
        /*0660*/ 	.word	0x00000000
        /*0664*/ 	.short	0x0101
        /*0666*/ 	.byte	0x0d
	.zero		1


	//   ....[86]....
        /*0668*/ 	.word	0x000049d0
        /*066c*/ 	.word	0x000000ff
        /*0670*/ 	.word	0x00000070
        /*0674*/ 	.short	0x010a
        /*0676*/ 	.byte	0x07
	.zero		1


	//   ....[87]....
        /*0678*/ 	.word	0x000049f0
        /*067c*/ 	.word	0x000000ff
        /*0680*/ 	.word	0x00000078
        /*0684*/ 	.short	0x010a
        /*0686*/ 	.byte	0x07
	.zero		1


	//   ....[88]....
        /*0688*/ 	.word	0x00004a10
        /*068c*/ 	.word	0x000000ff
        /*0690*/ 	.word	0x00000080
        /*0694*/ 	.short	0x010a
        /*0696*/ 	.byte	0x07
	.zero		1


	//   ....[89]....
        /*0698*/ 	.word	0x00004a50
        /*069c*/ 	.word	0x00000000
        /*06a0*/ 	.word	0x00000088
        /*06a4*/ 	.short	0x010a
        /*06a6*/ 	.byte	0xff
	.zero		1


	//   ....[90]....
        /*06a8*/ 	.word	0x00004dc0
        /*06ac*/ 	.word	0x00000000
        /*06b0*/ 	.word	0x000000a0
        /*06b4*/ 	.short	0x010a
        /*06b6*/ 	.byte	0xff
	.zero		1


	//   ....[91]....
        /*06b8*/ 	.word	0x00004ed0
        /*06bc*/ 	.word	0x00000000
        /*06c0*/ 	.word	0x00000000
        /*06c4*/ 	.short	0x0101
        /*06c6*/ 	.byte	0xff
	.zero		1


	//   ....[92]....
        /*06c8*/ 	.word	0x00005950
        /*06cc*/ 	.word	0x000000ff
        /*06d0*/ 	.word	0x00000050
        /*06d4*/ 	.short	0x010a
        /*06d6*/ 	.byte	0x30
	.zero		1


	//   ....[93]....
        /*06d8*/ 	.word	0x00005990
        /*06dc*/ 	.word	0x00000054
        /*06e0*/ 	.word	0x000000c0
        /*06e4*/ 	.short	0x010a
        /*06e6*/ 	.byte	0xff
	.zero		1


	//   ....[94]....
        /*06e8*/ 	.word	0x00005b00
        /*06ec*/ 	.word	0x000000ff
        /*06f0*/ 	.word	0x00000050
        /*06f4*/ 	.short	0x010a
        /*06f6*/ 	.byte	0x30
	.zero		1


	//   ....[95]....
        /*06f8*/ 	.word	0x00005c00
        /*06fc*/ 	.word	0x00000054
        /*0700*/ 	.word	0x000000c0
        /*0704*/ 	.short	0x010a
        /*0706*/ 	.byte	0xff
	.zero		1


	//   ....[96]....
        /*0708*/ 	.word	0x00006400
        /*070c*/ 	.word	0x00000000
        /*0710*/ 	.word	0x00000000
        /*0714*/ 	.short	0x0101
        /*0716*/ 	.byte	0xff
	.zero		1


	//   ....[97]....
        /*0718*/ 	.word	0x00006410
        /*071c*/ 	.word	0x00000002
        /*0720*/ 	.word	0x00000050
        /*0724*/ 	.short	0x010a
        /*0726*/ 	.byte	0xff
	.zero		1


	//   ....[98]....
        /*0728*/ 	.word	0x000064e0
        /*072c*/ 	.word	0x00000002
        /*0730*/ 	.word	0x00000050
        /*0734*/ 	.short	0x010a
        /*0736*/ 	.byte	0xff
	.zero		1


	//   ....[99]....
        /*0738*/ 	.word	0x00006d60
        /*073c*/ 	.word	0x00000015
        /*0740*/ 	.word	0x00000000
        /*0744*/ 	.short	0x0101
        /*0746*/ 	.byte	0xff
	.zero		1


	//   ....[100]....
        /*0748*/ 	.word	0x00006d80
        /*074c*/ 	.word	0x00000000
        /*0750*/ 	.word	0x00000050
        /*0754*/ 	.short	0x010a
        /*0756*/ 	.byte	0xff
	.zero		1


	//   ....[101]....
        /*0758*/ 	.word	0x00006e40
        /*075c*/ 	.word	0x00000000
        /*0760*/ 	.word	0x00000050
        /*0764*/ 	.short	0x010a
        /*0766*/ 	.byte	0xff
	.zero		1


	//   ....[102]....
        /*0768*/ 	.word	0x000076c0
        /*076c*/ 	.word	0x00000015
        /*0770*/ 	.word	0x00000000
        /*0774*/ 	.short	0x0101
        /*0776*/ 	.byte	0xff
	.zero		1


	//   ....[103]....
        /*0778*/ 	.word	0x000076e0
        /*077c*/ 	.word	0x00000002
        /*0780*/ 	.word	0x00000050
        /*0784*/ 	.short	0x010a
        /*0786*/ 	.byte	0xff
	.zero		1


	//   ....[104]....
        /*0788*/ 	.word	0x000077a0
        /*078c*/ 	.word	0x00000002
        /*0790*/ 	.word	0x00000050
        /*0794*/ 	.short	0x010a
        /*0796*/ 	.byte	0xff
	.zero		1


	//   ....[105]....
        /*0798*/ 	.word	0x00007b10
        /*079c*/ 	.word	0x000000ff
        /*07a0*/ 	.word	0x00000000
        /*07a4*/ 	.short	0x0101
        /*07a6*/ 	.byte	0x05
	.zero		1


	//   ....[106]....
        /*07a8*/ 	.word	0x00008080
        /*07ac*/ 	.word	0x00000000
        /*07b0*/ 	.word	0x00000000
        /*07b4*/ 	.short	0x0101
        /*07b6*/ 	.byte	0xff
	.zero		1


	//   ....[107]....
        /*07b8*/ 	.word	0x000082f0
        /*07bc*/ 	.word	0x000000ff
        /*07c0*/ 	.word	0x00000000
        /*07c4*/ 	.short	0x0101
        /*07c6*/ 	.byte	0x04
	.zero		1


	//   ....[108]....
        /*07c8*/ 	.word	0x00008310
        /*07cc*/ 	.word	0x00000002
        /*07d0*/ 	.word	0x00000110
        /*07d4*/ 	.short	0x010a
        /*07d6*/ 	.byte	0xff
	.zero		1


	//   ....[109]....
        /*07d8*/ 	.word	0x00008370
        /*07dc*/ 	.word	0x00000002
        /*07e0*/ 	.word	0x00000028
        /*07e4*/ 	.short	0x010a
        /*07e6*/ 	.byte	0xff
	.zero		1


	//   ....[110]....
        /*07e8*/ 	.word	0x000083d0
        /*07ec*/ 	.word	0x00000002
        /*07f0*/ 	.word	0x00000028
        /*07f4*/ 	.short	0x010a
        /*07f6*/ 	.byte	0xff
	.zero		1


	//   ....[111]....
        /*07f8*/ 	.word	0x00008420
        /*07fc*/ 	.word	0x00000002
        /*0800*/ 	.word	0x000000a0
        /*0804*/ 	.short	0x010a
        /*0806*/ 	.byte	0xff
	.zero		1


	//   ....[112]....
        /*0808*/ 	.word	0x00008480
        /*080c*/ 	.word	0x00000000
        /*0810*/ 	.word	0x00000000
        /*0814*/ 	.short	0x010a
        /*0816*/ 	.byte	0xff
	.zero		1


	//   ....[113]....
        /*0818*/ 	.word	0x000084e0
        /*081c*/ 	.word	0x00000000
        /*0820*/ 	.word	0x00000000
        /*0824*/ 	.short	0x010a
        /*0826*/ 	.byte	0xff
	.zero		1


	//   ....[114]....
        /*0828*/ 	.word	0x00008540
        /*082c*/ 	.word	0x00000000
        /*0830*/ 	.word	0x00000000
        /*0834*/ 	.short	0x010a
        /*0836*/ 	.byte	0xff
	.zero		1


	//   ....[115]....
        /*0838*/ 	.word	0x000085a0
        /*083c*/ 	.word	0x00000000
        /*0840*/ 	.word	0x00000000
        /*0844*/ 	.short	0x010a
        /*0846*/ 	.byte	0xff
	.zero		1


	//   ....[116]....
        /*0848*/ 	.word	0x000085f0
        /*084c*/ 	.word	0x00000000
        /*0850*/ 	.word	0x00000100
        /*0854*/ 	.short	0x010a
        /*0856*/ 	.byte	0xff
	.zero		1


	//   ....[117]....
        /*0858*/ 	.word	0x00008650
        /*085c*/ 	.word	0x00000000
        /*0860*/ 	.word	0x000000b0
        /*0864*/ 	.short	0x010a
        /*0866*/ 	.byte	0xff
	.zero		1


	//   ....[118]....
        /*0868*/ 	.word	0x000086a0
        /*086c*/ 	.word	0x00000000
        /*0870*/ 	.word	0x000000a0
        /*0874*/ 	.short	0x010a
        /*0876*/ 	.byte	0xff
	.zero		1


	//   ....[119]....
        /*0878*/ 	.word	0x00008700
        /*087c*/ 	.word	0x00000000
        /*0880*/ 	.word	0x000000b0
        /*0884*/ 	.short	0x010a
        /*0886*/ 	.byte	0xff
	.zero		1


	//   ....[120]....
        /*0888*/ 	.word	0x00008750
        /*088c*/ 	.word	0x00000000
        /*0890*/ 	.word	0x000000a0
        /*0894*/ 	.short	0x010a
        /*0896*/ 	.byte	0xff
	.zero		1


	//   ....[121]....
        /*0898*/ 	.word	0x000087b0
        /*089c*/ 	.word	0x00000002
        /*08a0*/ 	.word	0x000000e0
        /*08a4*/ 	.short	0x010a
        /*08a6*/ 	.byte	0xff
	.zero		1


	//   ....[122]....
        /*08a8*/ 	.word	0x00008810
        /*08ac*/ 	.word	0x00000000
        /*08b0*/ 	.word	0x00000000
        /*08b4*/ 	.short	0x010a
        /*08b6*/ 	.byte	0xff
	.zero		1


	//   ....[123]....
        /*08b8*/ 	.word	0x00008870
        /*08bc*/ 	.word	0x00000000
        /*08c0*/ 	.word	0x00000000
        /*08c4*/ 	.short	0x010a
        /*08c6*/ 	.byte	0xff
	.zero		1


	//   ....[124]....
        /*08c8*/ 	.word	0x000088d0
        /*08cc*/ 	.word	0x00000000
        /*08d0*/ 	.word	0x00000000
        /*08d4*/ 	.short	0x010a
        /*08d6*/ 	.byte	0xff
	.zero		1


	//   ....[125]....
        /*08d8*/ 	.word	0x00008930
        /*08dc*/ 	.word	0x00000000
        /*08e0*/ 	.word	0x00000000
        /*08e4*/ 	.short	0x010a
        /*08e6*/ 	.byte	0xff
	.zero		1


	//   ....[126]....
        /*08e8*/ 	.word	0x00008990
        /*08ec*/ 	.word	0x00000000
        /*08f0*/ 	.word	0x00000000
        /*08f4*/ 	.short	0x010a
        /*08f6*/ 	.byte	0xff
	.zero		1


	//   ....[127]....
        /*08f8*/ 	.word	0x000089e0
        /*08fc*/ 	.word	0x00000000
        /*0900*/ 	.word	0x000000a0
        /*0904*/ 	.short	0x010a
        /*0906*/ 	.byte	0xff
	.zero		1


	//   ....[128]....
        /*0908*/ 	.word	0x00008a40
        /*090c*/ 	.word	0x00000000
        /*0910*/ 	.word	0x00000098
        /*0914*/ 	.short	0x010a
        /*0916*/ 	.byte	0xff
	.zero		1


	//   ....[129]....
        /*0918*/ 	.word	0x00008aa0
        /*091c*/ 	.word	0x00000000
        /*0920*/ 	.word	0x00000070
        /*0924*/ 	.short	0x010a
        /*0926*/ 	.byte	0xff
	.zero		1


	//   ....[130]....
        /*0928*/ 	.word	0x00008b00
        /*092c*/ 	.word	0x00000000
        /*0930*/ 	.word	0x00000078
        /*0934*/ 	.short	0x010a
        /*0936*/ 	.byte	0xff
	.zero		1


	//   ....[131]....
        /*0938*/ 	.word	0x00008b60
        /*093c*/ 	.word	0x00000000
        /*0940*/ 	.word	0x00000080
        /*0944*/ 	.short	0x010a
        /*0946*/ 	.byte	0xff
	.zero		1


	//   ....[132]....
        /*0948*/ 	.word	0x00008bc0
        /*094c*/ 	.word	0x00000000
        /*0950*/ 	.word	0x00000088
        /*0954*/ 	.short	0x010a
        /*0956*/ 	.byte	0xff
	.zero		1


	//   ....[133]....
        /*0958*/ 	.word	0x00008c20
        /*095c*/ 	.word	0x00000000
        /*0960*/ 	.word	0x00000070
        /*0964*/ 	.short	0x010a
        /*0966*/ 	.byte	0xff
	.zero		1


	//   ....[134]....
        /*0968*/ 	.word	0x00008c80
        /*096c*/ 	.word	0x00000000
        /*0970*/ 	.word	0x00000078
        /*0974*/ 	.short	0x010a
        /*0976*/ 	.byte	0xff
	.zero		1


	//   ....[135]....
        /*0978*/ 	.word	0x00008ce0
        /*097c*/ 	.word	0x00000000
        /*0980*/ 	.word	0x00000080
        /*0984*/ 	.short	0x010a
        /*0986*/ 	.byte	0xff
	.zero		1


	//   ....[136]....
        /*0988*/ 	.word	0x00008d30
        /*098c*/ 	.word	0x00000000
        /*0990*/ 	.word	0x000000a0
        /*0994*/ 	.short	0x010a
        /*0996*/ 	.byte	0xff
	.zero		1


	//   ....[137]....
        /*0998*/ 	.word	0x00008d90
        /*099c*/ 	.word	0x00000000
        /*09a0*/ 	.word	0x00000050
        /*09a4*/ 	.short	0x010a
        /*09a6*/ 	.byte	0xff
	.zero		1


	//   ....[138]....
        /*09a8*/ 	.word	0x00008de0
        /*09ac*/ 	.word	0x00000054
        /*09b0*/ 	.word	0x000000c0
        /*09b4*/ 	.short	0x010a
        /*09b6*/ 	.byte	0xff
	.zero		1


	//   ....[139]....
        /*09b8*/ 	.word	0x00008e30
        /*09bc*/ 	.word	0x00000002
        /*09c0*/ 	.word	0x00000050
        /*09c4*/ 	.short	0x010a
        /*09c6*/ 	.byte	0xff
	.zero		1


	//   ....[140]....
        /*09c8*/ 	.word	0x00008e80
        /*09cc*/ 	.word	0x00000000
        /*09d0*/ 	.word	0x00000050
        /*09d4*/ 	.short	0x010a
        /*09d6*/ 	.byte	0xff
	.zero		1


	//   ....[141]....
        /*09d8*/ 	.word	0x00008ed0
        /*09dc*/ 	.word	0x00000002
        /*09e0*/ 	.word	0x00000050
        /*09e4*/ 	.short	0x010a
        /*09e6*/ 	.byte	0xff
	.zero		1


	//----- nvinfo : EIATTR_NUM_MBARRIERS
	.align		4
.L_47:
        /*09e8*/ 	.byte	0x03, 0x38
        /*09ea*/ 	.short	0x0024


	//----- nvinfo : EIATTR_EXIT_INSTR_OFFSETS
	.align		4
        /*09ec*/ 	.byte	0x04, 0x1c
        /*09ee*/ 	.short	(.L_49 - .L_48)


	//   ....[0]....
.L_48:
        /*09f0*/ 	.word	0x000025b0


	//   ....[1]....
        /*09f4*/ 	.word	0x00002aa0


	//   ....[2]....
        /*09f8*/ 	.word	0x00002b00


	//   ....[3]....
        /*09fc*/ 	.word	0x00003a60


	//   ....[4]....
        /*0a00*/ 	.word	0x00004a80


	//   ....[5]....
        /*0a04*/ 	.word	0x00004ac0


	//   ....[6]....
        /*0a08*/ 	.word	0x000081e0


	//   ....[7]....
        /*0a0c*/ 	.word	0x00008260


	//   ....[8]....
        /*0a10*/ 	.word	0x00008290


	//   ....[9]....
        /*0a14*/ 	.word	0x00008300


	//----- nvinfo : EIATTR_MAX_THREADS
	.align		4
.L_49:
        /*0a18*/ 	.byte	0x04, 0x05
        /*0a1a*/ 	.short	(.L_51 - .L_50)
.L_50:
        /*0a1c*/ 	.word	0x00000100
        /*0a20*/ 	.word	0x00000001
        /*0a24*/ 	.word	0x00000001


	//----- nvinfo : EIATTR_CRS_STACK_SIZE
	.align		4
.L_51:
        /*0a28*/ 	.byte	0x04, 0x1e
        /*0a2a*/ 	.short	(.L_53 - .L_52)
.L_52:
        /*0a2c*/ 	.word	0x00000000


	//----- nvinfo : EIATTR_CBANK_PARAM_SIZE
	.align		4
.L_53:
        /*0a30*/ 	.byte	0x03, 0x19
        /*0a32*/ 	.short	0x0800


	//----- nvinfo : EIATTR_PARAM_CBANK
	.align		4
        /*0a34*/ 	.byte	0x04, 0x0a
        /*0a36*/ 	.short	(.L_55 - .L_54)
	.align		4
.L_54:
        /*0a38*/ 	.word	index@(.nv.constant0._ZN7cutlass13device_kernelINS_4gemm6kernel13GemmUniversalIN4cute5tupleIJiiiiEEENS1_10collective13CollectiveMmaINS1_35MainloopSm100TmaUmmaWarpSpecializedILi5ELi2ELi4ENS5_IJNS4_1CILi1EEESB_SB_EEEEENS5_IJNSA_ILi64EEENSA_ILi128EEENSA_ILi32EEEEEENS_10tfloat32_tENS5_IJlSB_lEEESI_SJ_NS4_8TiledMMAINS4_8MMA_AtomIJNS4_17SM100_MMA_TF32_SSISI_SI_fLi64ELi128ELNS4_4UMMA5MajorE0ELSO_0ELNSN_7ScaleInE0ELSP_0EEEEEENS4_6LayoutISC_NS5_IJNSA_ILi0EEEST_ST_EEEEENS5_IJNS4_10UnderscoreESW_SW_EEEEENS4_13SM90_TMA_LOADENS4_14ComposedLayoutINS4_7SwizzleILi3ELi4ELi3EEENS4_18smem_ptr_flag_bitsILi32EEENSS_INS5_IJNSA_ILi8EEESG_EEENS5_IJSG_SB_EEEEEEEvNS4_8identityESZ_S19_vS1A_EENS_8epilogue10collective18CollectiveEpilogueINS1C_23Sm100TmaWarpSpecializedILi4ELi2ELi16ELb1ELb0EEEJSH_NS5_IJNSS_ISE_SB_EENSS_ISG_SB_EEEEESI_SJ_SI_SJ_NS1C_6fusion15FusionCallbacksIS1G_NS1K_17LinearCombinationISI_fSI_fLNS_15FloatRoundStyleE2EEESH_S1J_JEEENS4_5SM1004TMEM4LOAD26SM100_TMEM_LOAD_16dp128b8xESZ_S19_NS4_17SM75_U32x4_LDSM_NENS4_14SM90_TMA_STOREES19_NS4_17SM90_U32x4_STSM_NENS4_39AutoVectorizingCopyWithAssumedAlignmentILi128EEEEEEvvEEEEvNT_6ParamsE)
        /*0a3c*/ 	.short	0x0380
        /*0a3e*/ 	.short	0x0800


	//----- nvinfo : EIATTR_SW_WAR
	.align		4
.L_55:
        /*0a40*/ 	.byte	0x04, 0x36
        /*0a42*/ 	.short	(.L_57 - .L_56)
.L_56:
        /*0a44*/ 	.word	0x00000008
.L_57:


//--------------------- .nv.callgraph             --------------------------
	.section	.nv.callgraph,"",@"SHT_CUDA_CALLGRAPH"
	.align	4
	.sectionentsize	8
	.align		4
        /*0000*/ 	.word	0x00000000
	.align		4
        /*0004*/ 	.word	0xffffffff
	.align		4
        /*0008*/ 	.word	index@(_ZN7cutlass13device_kernelINS_4gemm6kernel13GemmUniversalIN4cute5tupleIJiiiiEEENS1_10collective13CollectiveMmaINS1_35MainloopSm100TmaUmmaWarpSpecializedILi5ELi2ELi4ENS5_IJNS4_1CILi1EEESB_SB_EEEEENS5_IJNSA_ILi64EEENSA_ILi128EEENSA_ILi32EEEEEENS_10tfloat32_tENS5_IJlSB_lEEESI_SJ_NS4_8TiledMMAINS4_8MMA_AtomIJNS4_17SM100_MMA_TF32_SSISI_SI_fLi64ELi128ELNS4_4UMMA5MajorE0ELSO_0ELNSN_7ScaleInE0ELSP_0EEEEEENS4_6LayoutISC_NS5_IJNSA_ILi0EEEST_ST_EEEEENS5_IJNS4_10UnderscoreESW_SW_EEEEENS4_13SM90_TMA_LOADENS4_14ComposedLayoutINS4_7SwizzleILi3ELi4ELi3EEENS4_18smem_ptr_flag_bitsILi32EEENSS_INS5_IJNSA_ILi8EEESG_EEENS5_IJSG_SB_EEEEEEEvNS4_8identityESZ_S19_vS1A_EENS_8epilogue10collective18CollectiveEpilogueINS1C_23Sm100TmaWarpSpecializedILi4ELi2ELi16ELb1ELb0EEEJSH_NS5_IJNSS_ISE_SB_EENSS_ISG_SB_EEEEESI_SJ_SI_SJ_NS1C_6fusion15FusionCallbacksIS1G_NS1K_17LinearCombinationISI_fSI_fLNS_15FloatRoundStyleE2EEESH_S1J_JEEENS4_5SM1004TMEM4LOAD26SM100_TMEM_LOAD_16dp128b8xESZ_S19_NS4_17SM75_U32x4_LDSM_NENS4_14SM90_TMA_STOREES19_NS4_17SM90_U32x4_STSM_NENS4_39AutoVectorizingCopyWithAssumedAlignmentILi128EEEEEEvvEEEEvNT_6ParamsE)
	.align		4
        /*000c*/ 	.word	index@(__assertfail)
	.align		4
        /*0010*/ 	.word	0x00000000
	.align		4
        /*0014*/ 	.word	0xfffffffe
	.align		4
        /*0018*/ 	.word	0x00000000
	.align		4
        /*001c*/ 	.word	0xfffffffd
	.align		4
        /*0020*/ 	.word	0x00000000
	.align		4
        /*0024*/ 	.word	0xfffffffc


//--------------------- .nv.constant4             --------------------------
	.section	.nv.constant4,"a",@progbits
	.align	8
	.align		8
.nv.constant4:
        /*0000*/ 	.dword	__assertfail
	.align		8
        /*0008*/ 	.dword	__unnamed_1
	.align		8
        /*0010*/ 	.dword	__unnamed_2
	.align		8
        /*0018*/ 	.dword	_ZN40_INTERNAL_db3b8da9_4_k_cu_a0e877b4_259074cuda3std3__45__cpo5beginE
	.align		8
        /*0020*/ 	.dword	_ZN40_INTERNAL_db3b8da9_4_k_cu_a0e877b4_259074cuda3std3__45__cpo3endE
	.align		8
        /*0028*/ 	.dword	_ZN40_INTERNAL_db3b8da9_4_k_cu_a0e877b4_259074cuda3std3__45__cpo6cbeginE
	.align		8
        /*0030*/ 	.dword	_ZN40_INTERNAL_db3b8da9_4_k_cu_a0e877b4_259074cuda3std3__45__cpo4cendE
	.align		8
        /*0038*/ 	.dword	_ZN40_INTERNAL_db3b8da9_4_k_cu_a0e877b4_259074cuda3std3__442_GLOBAL__N__db3b8da9_4_k_cu_a0e877b4_259076ignoreE
	.align		8
        /*0040*/ 	.dword	_ZN40_INTERNAL_db3b8da9_4_k_cu_a0e877b4_259074cuda3std3__419piecewise_constructE
	.align		8
        /*0048*/ 	.dword	_ZN40_INTERNAL_db3b8da9_4_k_cu_a0e877b4_259074cuda3std3__48in_placeE
	.align		8
        /*0050*/ 	.dword	_ZN40_INTERNAL_db3b8da9_4_k_cu_a0e877b4_259074cuda3std6ranges3__45__cpo4swapE
	.align		8
        /*0058*/ 	.dword	_ZN40_INTERNAL_db3b8da9_4_k_cu_a0e877b4_259074cuda3std6ranges3__45__cpo9iter_moveE
	.align		8
        /*0060*/ 	.dword	_ZN40_INTERNAL_db3b8da9_4_k_cu_a0e877b4_259074cute7productE
	.align		8
        /*0068*/ 	.dword	_ZN40_INTERNAL_db3b8da9_4_k_cu_a0e877b4_259074cute1_E
	.align		8
        /*0070*/ 	.dword	$str$25
	.align		8
        /*0078*/ 	.dword	$str$26
	.align		8
        /*0080*/ 	.dword	$str$27
	.align		8
        /*0088*/ 	.dword	$str$28


//--------------------- .text._ZN7cutlass13device_kernelINS_4gemm6kernel13GemmUniversalIN4cute5tupleIJiiiiEEENS1_10collective13CollectiveMmaINS1_35MainloopSm100TmaUmmaWarpSpecializedILi5ELi2ELi4ENS5_IJNS4_1CILi1EEESB_SB_EEEEENS5_IJNSA_ILi64EEENSA_ILi128EEENSA_ILi32EEEEEENS_10tfloat32_tENS5_IJlSB_lEEESI_SJ_NS4_8TiledMMAINS4_8MMA_AtomIJNS4_17SM100_MMA_TF32_SSISI_SI_fLi64ELi128ELNS4_4UMMA5MajorE0ELSO_0ELNSN_7ScaleInE0ELSP_0EEEEEENS4_6LayoutISC_NS5_IJNSA_ILi0EEEST_ST_EEEEENS5_IJNS4_10UnderscoreESW_SW_EEEEENS4_13SM90_TMA_LOADENS4_14ComposedLayoutINS4_7SwizzleILi3ELi4ELi3EEENS4_18smem_ptr_flag_bitsILi32EEENSS_INS5_IJNSA_ILi8EEESG_EEENS5_IJSG_SB_EEEEEEEvNS4_8identityESZ_S19_vS1A_EENS_8epilogue10collective18CollectiveEpilogueINS1C_23Sm100TmaWarpSpecializedILi4ELi2ELi16ELb1ELb0EEEJSH_NS5_IJNSS_ISE_SB_EENSS_ISG_SB_EEEEESI_SJ_SI_SJ_NS1C_6fusion15FusionCallbacksIS1G_NS1K_17LinearCombinationISI_fSI_fLNS_15FloatRoundStyleE2EEESH_S1J_JEEENS4_5SM1004TMEM4LOAD26SM100_TMEM_LOAD_16dp128b8xESZ_S19_NS4_17SM75_U32x4_LDSM_NENS4_14SM90_TMA_STOREES19_NS4_17SM90_U32x4_STSM_NENS4_39AutoVectorizingCopyWithAssumedAlignmentILi128EEEEEEvvEEEEvNT_6ParamsE --------------------------
	.section	.text._ZN7cutlass13device_kernelINS_4gemm6kernel13GemmUniversalIN4cute5tupleIJiiiiEEENS1_10collective13CollectiveMmaINS1_35MainloopSm100TmaUmmaWarpSpecializedILi5ELi2ELi4ENS5_IJNS4_1CILi1EEESB_SB_EEEEENS5_IJNSA_ILi64EEENSA_ILi128EEENSA_ILi32EEEEEENS_10tfloat32_tENS5_IJlSB_lEEESI_SJ_NS4_8TiledMMAINS4_8MMA_AtomIJNS4_17SM100_MMA_TF32_SSISI_SI_fLi64ELi128ELNS4_4UMMA5MajorE0ELSO_0ELNSN_7ScaleInE0ELSP_0EEEEEENS4_6LayoutISC_NS5_IJNSA_ILi0EEEST_ST_EEEEENS5_IJNS4_10UnderscoreESW_SW_EEEEENS4_13SM90_TMA_LOADENS4_14ComposedLayoutINS4_7SwizzleILi3ELi4ELi3EEENS4_18smem_ptr_flag_bitsILi32EEENSS_INS5_IJNSA_ILi8EEESG_EEENS5_IJSG_SB_EEEEEEEvNS4_8identityESZ_S19_vS1A_EENS_8epilogue10collective18CollectiveEpilogueINS1C_23Sm100TmaWarpSpecializedILi4ELi2ELi16ELb1ELb0EEEJSH_NS5_IJNSS_ISE_SB_EENSS_ISG_SB_EEEEESI_SJ_SI_SJ_NS1C_6fusion15FusionCallbacksIS1G_NS1K_17LinearCombinationISI_fSI_fLNS_15FloatRoundStyleE2EEESH_S1J_JEEENS4_5SM1004TMEM4LOAD26SM100_TMEM_LOAD_16dp128b8xESZ_S19_NS4_17SM75_U32x4_LDSM_NENS4_14SM90_TMA_STOREES19_NS4_17SM90_U32x4_STSM_NENS4_39AutoVectorizingCopyWithAssumedAlignmentILi128EEEEEEvvEEEEvNT_6ParamsE,"ax",@progbits
	.align	128
.text._ZN7cutlass13device_kernelINS_4gemm6kernel13GemmUniversalIN4cute5tupleIJiiiiEEENS1_10collective13CollectiveMmaINS1_35MainloopSm100TmaUmmaWarpSpecializedILi5ELi2ELi4ENS5_IJNS4_1CILi1EEESB_SB_EEEEENS5_IJNSA_ILi64EEENSA_ILi128EEENSA_ILi32EEEEEENS_10tfloat32_tENS5_IJlSB_lEEESI_SJ_NS4_8TiledMMAINS4_8MMA_AtomIJNS4_17SM100_MMA_TF32_SSISI_SI_fLi64ELi128ELNS4_4UMMA5MajorE0ELSO_0ELNSN_7ScaleInE0ELSP_0EEEEEENS4_6LayoutISC_NS5_IJNSA_ILi0EEEST_ST_EEEEENS5_IJNS4_10UnderscoreESW_SW_EEEEENS4_13SM90_TMA_LOADENS4_14ComposedLayoutINS4_7SwizzleILi3ELi4ELi3EEENS4_18smem_ptr_flag_bitsILi32EEENSS_INS5_IJNSA_ILi8EEESG_EEENS5_IJSG_SB_EEEEEEEvNS4_8identityESZ_S19_vS1A_EENS_8epilogue10collective18CollectiveEpilogueINS1C_23Sm100TmaWarpSpecializedILi4ELi2ELi16ELb1ELb0EEEJSH_NS5_IJNSS_ISE_SB_EENSS_ISG_SB_EEEEESI_SJ_SI_SJ_NS1C_6fusion15FusionCallbacksIS1G_NS1K_17LinearCombinationISI_fSI_fLNS_15FloatRoundStyleE2EEESH_S1J_JEEENS4_5SM1004TMEM4LOAD26SM100_TMEM_LOAD_16dp128b8xESZ_S19_NS4_17SM75_U32x4_LDSM_NENS4_14SM90_TMA_STOREES19_NS4_17SM90_U32x4_STSM_NENS4_39AutoVectorizingCopyWithAssumedAlignmentILi128EEEEEEvvEEEEvNT_6ParamsE:
        .type           _ZN7cutlass13device_kernelINS_4gemm6kernel13GemmUniversalIN4cute5tupleIJiiiiEEENS1_10collective13CollectiveMmaINS1_35MainloopSm100TmaUmmaWarpSpecializedILi5ELi2ELi4ENS5_IJNS4_1CILi1EEESB_SB_EEEEENS5_IJNSA_ILi64EEENSA_ILi128EEENSA_ILi32EEEEEENS_10tfloat32_tENS5_IJlSB_lEEESI_SJ_NS4_8TiledMMAINS4_8MMA_AtomIJNS4_17SM100_MMA_TF32_SSISI_SI_fLi64ELi128ELNS4_4UMMA5MajorE0ELSO_0ELNSN_7ScaleInE0ELSP_0EEEEEENS4_6LayoutISC_NS5_IJNSA_ILi0EEEST_ST_EEEEENS5_IJNS4_10UnderscoreESW_SW_EEEEENS4_13SM90_TMA_LOADENS4_14ComposedLayoutINS4_7SwizzleILi3ELi4ELi3EEENS4_18smem_ptr_flag_bitsILi32EEENSS_INS5_IJNSA_ILi8EEESG_EEENS5_IJSG_SB_EEEEEEEvNS4_8identityESZ_S19_vS1A_EENS_8epilogue10collective18CollectiveEpilogueINS1C_23Sm100TmaWarpSpecializedILi4ELi2ELi16ELb1ELb0EEEJSH_NS5_IJNSS_ISE_SB_EENSS_ISG_SB_EEEEESI_SJ_SI_SJ_NS1C_6fusion15FusionCallbacksIS1G_NS1K_17LinearCombinationISI_fSI_fLNS_15FloatRoundStyleE2EEESH_S1J_JEEENS4_5SM1004TMEM4LOAD26SM100_TMEM_LOAD_16dp128b8xESZ_S19_NS4_17SM75_U32x4_LDSM_NENS4_14SM90_TMA_STOREES19_NS4_17SM90_U32x4_STSM_NENS4_39AutoVectorizingCopyWithAssumedAlignmentILi128EEEEEEvvEEEEvNT_6ParamsE,@function
        .size           _ZN7cutlass13device_kernelINS_4gemm6kernel13GemmUniversalIN4cute5tupleIJiiiiEEENS1_10collective13CollectiveMmaINS1_35MainloopSm100TmaUmmaWarpSpecializedILi5ELi2ELi4ENS5_IJNS4_1CILi1EEESB_SB_EEEEENS5_IJNSA_ILi64EEENSA_ILi128EEENSA_ILi32EEEEEENS_10tfloat32_tENS5_IJlSB_lEEESI_SJ_NS4_8TiledMMAINS4_8MMA_AtomIJNS4_17SM100_MMA_TF32_SSISI_SI_fLi64ELi128ELNS4_4UMMA5MajorE0ELSO_0ELNSN_7ScaleInE0ELSP_0EEEEEENS4_6LayoutISC_NS5_IJNSA_ILi0EEEST_ST_EEEEENS5_IJNS4_10UnderscoreESW_SW_EEEEENS4_13SM90_TMA_LOADENS4_14ComposedLayoutINS4_7SwizzleILi3ELi4ELi3EEENS4_18smem_ptr_flag_bitsILi32EEENSS_INS5_IJNSA_ILi8EEESG_EEENS5_IJSG_SB_EEEEEEEvNS4_8identityESZ_S19_vS1A_EENS_8epilogue10collective18CollectiveEpilogueINS1C_23Sm100TmaWarpSpecializedILi4ELi2ELi16ELb1ELb0EEEJSH_NS5_IJNSS_ISE_SB_EENSS_ISG_SB_EEEEESI_SJ_SI_SJ_NS1C_6fusion15FusionCallbacksIS1G_NS1K_17LinearCombinationISI_fSI_fLNS_15FloatRoundStyleE2EEESH_S1J_JEEENS4_5SM1004TMEM4LOAD26SM100_TMEM_LOAD_16dp128b8xESZ_S19_NS4_17SM75_U32x4_LDSM_NENS4_14SM90_TMA_STOREES19_NS4_17SM90_U32x4_STSM_NENS4_39AutoVectorizingCopyWithAssumedAlignmentILi128EEEEEEvvEEEEvNT_6ParamsE,(.L_x_179 - _ZN7cutlass13device_kernelINS_4gemm6kernel13GemmUniversalIN4cute5tupleIJiiiiEEENS1_10collective13CollectiveMmaINS1_35MainloopSm100TmaUmmaWarpSpecializedILi5ELi2ELi4ENS5_IJNS4_1CILi1EEESB_SB_EEEEENS5_IJNSA_ILi64EEENSA_ILi128EEENSA_ILi32EEEEEENS_10tfloat32_tENS5_IJlSB_lEEESI_SJ_NS4_8TiledMMAINS4_8MMA_AtomIJNS4_17SM100_MMA_TF32_SSISI_SI_fLi64ELi128ELNS4_4UMMA5MajorE0ELSO_0ELNSN_7ScaleInE0ELSP_0EEEEEENS4_6LayoutISC_NS5_IJNSA_ILi0EEEST_ST_EEEEENS5_IJNS4_10UnderscoreESW_SW_EEEEENS4_13SM90_TMA_LOADENS4_14ComposedLayoutINS4_7SwizzleILi3ELi4ELi3EEENS4_18smem_ptr_flag_bitsILi32EEENSS_INS5_IJNSA_ILi8EEESG_EEENS5_IJSG_SB_EEEEEEEvNS4_8identityESZ_S19_vS1A_EENS_8epilogue10collective18CollectiveEpilogueINS1C_23Sm100TmaWarpSpecializedILi4ELi2ELi16ELb1ELb0EEEJSH_NS5_IJNSS_ISE_SB_EENSS_ISG_SB_EEEEESI_SJ_SI_SJ_NS1C_6fusion15FusionCallbacksIS1G_NS1K_17LinearCombinationISI_fSI_fLNS_15FloatRoundStyleE2EEESH_S1J_JEEENS4_5SM1004TMEM4LOAD26SM100_TMEM_LOAD_16dp128b8xESZ_S19_NS4_17SM75_U32x4_LDSM_NENS4_14SM90_TMA_STOREES19_NS4_17SM90_U32x4_STSM_NENS4_39AutoVectorizingCopyWithAssumedAlignmentILi128EEEEEEvvEEEEvNT_6ParamsE)
        .other          _ZN7cutlass13device_kernelINS_4gemm6kernel13GemmUniversalIN4cute5tupleIJiiiiEEENS1_10collective13CollectiveMmaINS1_35MainloopSm100TmaUmmaWarpSpecializedILi5ELi2ELi4ENS5_IJNS4_1CILi1EEESB_SB_EEEEENS5_IJNSA_ILi64EEENSA_ILi128EEENSA_ILi32EEEEEENS_10tfloat32_tENS5_IJlSB_lEEESI_SJ_NS4_8TiledMMAINS4_8MMA_AtomIJNS4_17SM100_MMA_TF32_SSISI_SI_fLi64ELi128ELNS4_4UMMA5MajorE0ELSO_0ELNSN_7ScaleInE0ELSP_0EEEEEENS4_6LayoutISC_NS5_IJNSA_ILi0EEEST_ST_EEEEENS5_IJNS4_10UnderscoreESW_SW_EEEEENS4_13SM90_TMA_LOADENS4_14ComposedLayoutINS4_7SwizzleILi3ELi4ELi3EEENS4_18smem_ptr_flag_bitsILi32EEENSS_INS5_IJNSA_ILi8EEESG_EEENS5_IJSG_SB_EEEEEEEvNS4_8identityESZ_S19_vS1A_EENS_8epilogue10collective18CollectiveEpilogueINS1C_23Sm100TmaWarpSpecializedILi4ELi2ELi16ELb1ELb0EEEJSH_NS5_IJNSS_ISE_SB_EENSS_ISG_SB_EEEEESI_SJ_SI_SJ_NS1C_6fusion15FusionCallbacksIS1G_NS1K_17LinearCombinationISI_fSI_fLNS_15FloatRoundStyleE2EEESH_S1J_JEEENS4_5SM1004TMEM4LOAD26SM100_TMEM_LOAD_16dp128b8xESZ_S19_NS4_17SM75_U32x4_LDSM_NENS4_14SM90_TMA_STOREES19_NS4_17SM90_U32x4_STSM_NENS4_39AutoVectorizingCopyWithAssumedAlignmentILi128EEEEEEvvEEEEvNT_6ParamsE,@"STO_CUDA_ENTRY STV_DEFAULT"
_ZN7cutlass13device_kernelINS_4gemm6kernel13GemmUniversalIN4cute5tupleIJiiiiEEENS1_10collective13CollectiveMmaINS1_35MainloopSm100TmaUmmaWarpSpecializedILi5ELi2ELi4ENS5_IJNS4_1CILi1EEESB_SB_EEEEENS5_IJNSA_ILi64EEENSA_ILi128EEENSA_ILi32EEEEEENS_10tfloat32_tENS5_IJlSB_lEEESI_SJ_NS4_8TiledMMAINS4_8MMA_AtomIJNS4_17SM100_MMA_TF32_SSISI_SI_fLi64ELi128ELNS4_4UMMA5MajorE0ELSO_0ELNSN_7ScaleInE0ELSP_0EEEEEENS4_6LayoutISC_NS5_IJNSA_ILi0EEEST_ST_EEEEENS5_IJNS4_10UnderscoreESW_SW_EEEEENS4_13SM90_TMA_LOADENS4_14ComposedLayoutINS4_7SwizzleILi3ELi4ELi3EEENS4_18smem_ptr_flag_bitsILi32EEENSS_INS5_IJNSA_ILi8EEESG_EEENS5_IJSG_SB_EEEEEEEvNS4_8identityESZ_S19_vS1A_EENS_8epilogue10collective18CollectiveEpilogueINS1C_23Sm100TmaWarpSpecializedILi4ELi2ELi16ELb1ELb0EEEJSH_NS5_IJNSS_ISE_SB_EENSS_ISG_SB_EEEEESI_SJ_SI_SJ_NS1C_6fusion15FusionCallbacksIS1G_NS1K_17LinearCombinationISI_fSI_fLNS_15FloatRoundStyleE2EEESH_S1J_JEEENS4_5SM1004TMEM4LOAD26SM100_TMEM_LOAD_16dp128b8xESZ_S19_NS4_17SM75_U32x4_LDSM_NENS4_14SM90_TMA_STOREES19_NS4_17SM90_U32x4_STSM_NENS4_39AutoVectorizingCopyWithAssumedAlignmentILi128EEEEEEvvEEEEvNT_6ParamsE:
[----:B------:R-:W1:Y:S01]  /*0000*/  LDC R1, c[0x0][0x37c] ;  /* 0x0000df00ff017b82 */ /* 0x000e620000000800 */
[----:B------:R-:W2:Y:S01]  /*0010*/  S2R R77, SR_TID.X ;  /* 0x00000000004d7919 */ /* 0x000ea20000002100 */
[----:B------:R-:W3:Y:S01]  /*0020*/  LDCU.64 UR4, c[0x0][0x890] ;  /* 0x00011200ff0477ac */ /* 0x000ee20008000a00 */
[----:B------:R-:W-:Y:S02]  /*0030*/  PRMT R64, RZ, 0x7610, R64 ;  /* 0x00007610ff407816 */ /* 0x000fe40000000040 */
[----:B------:R-:W-:Y:S01]  /*0040*/  ELECT P5, URZ, PT ;  /* 0x0000000000ff782f */ /* 0x000fe200038a0000 */
[----:B------:R-:W4:Y:S01]  /*0050*/  LDCU.64 UR46, c[0x0][0x358] ;  /* 0x00006b00ff2e77ac */ /* 0x000f220008000a00 */
[----:B---3--:R-:W-:-:S04]  /*0060*/  UISETP.NE.U32.AND UP0, UPT, UR4, URZ, UPT ;  /* 0x000000ff0400728c */ /* 0x008fc8000bf05070 */
[----:B------:R-:W-:Y:S01]  /*0070*/  UISETP.NE.AND.EX UP0, UPT, UR5, URZ, UPT, UP0 ;  /* 0x000000ff0500728c */ /* 0x000fe2000bf05300 */
[----:B--2---:R-:W-:-:S05]  /*0080*/  SHF.R.U32.HI R69, RZ, 0x5, R77 ;  /* 0x00000005ff457819 */ /* 0x004fca000001164d */
[----:B------:R-:W2:Y:S02]  /*0090*/  SHFL.IDX PT, R0, R69, RZ, 0x1f ;  /* 0x00001fff45007589 */ /* 0x000ea400000e0000 */
[----:B--2---:R-:W-:Y:S01]  /*00a0*/  R2UR UR8, R0 ;  /* 0x00000000000872ca */ /* 0x004fe200000e0000 */
[----:B-1--4-:R-:W-:-:S14]  /*00b0*/  BRA.U UP0, `(.L_x_0) ;  /* 0x00000001002c7547 */ /* 0x012fdc000b800000 */
[----:B------:R-:W1:Y:S02]  /*00c0*/  LDCU.64 UR6, c[0x0][0x888] ;  /* 0x00011100ff0677ac */ /* 0x000e640008000a00 */
[----:B-1----:R-:W-:-:S04]  /*00d0*/  UISETP.NE.U32.AND UP0, UPT, UR6, URZ, UPT ;  /* 0x000000ff0600728c */ /* 0x002fc8000bf05070 */
[----:B------:R-:W-:-:S09]  /*00e0*/  UISETP.NE.AND.EX UP0, UPT, UR7, URZ, UPT, UP0 ;  /* 0x000000ff0700728c */ /* 0x000fd2000bf05300 */
[----:B------:R-:W-:Y:S05]  /*00f0*/  BRA.U !UP0, `(.L_x_1) ;  /* 0x0000000108107547 */ /* 0x000fea000b800000 */
[----:B------:R-:W1:Y:S02]  /*0100*/  LDC.64 R2, c[0x0][0x888] ;  /* 0x00022200ff027b82 */ /* 0x000e640000000a00 */
[----:B-1----:R1:W5:Y:S01]  /*0110*/  LDG.E R35, desc[UR46][R2.64] ;  /* 0x0000002e02237981 */ /* 0x002362000c1e1900 */
[----:B------:R-:W-:Y:S01]  /*0120*/  HFMA2 R64, -RZ, RZ, 0, 5.9604644775390625e-08 ;  /* 0x00000001ff407431 */ /* 0x000fe200000001ff */
[----:B------:R-:W-:Y:S05]  /*0130*/  BRA `(.L_x_0) ;  /* 0x00000000000c7947 */ /* 0x000fea0003800000 */
.L_x_1:
[----:B------:R-:W1:Y:S01]  /*0140*/  LDCU UR6, c[0x0][0x880] ;  /* 0x00011000ff0677ac */ /* 0x000e620008000800 */
[----:B------:R-:W-:Y:S01]  /*0150*/  HFMA2 R64, -RZ, RZ, 0, 5.9604644775390625e-08 ;  /* 0x00000001ff407431 */ /* 0x000fe200000001ff */
[----:B-1----:R-:W-:-:S07]  /*0160*/  MOV R35, UR6 ;  /* 0x0000000600237c02 */ /* 0x002fce0008000f00 */
.L_x_0:
[----:B------:R-:W2:Y:S02]  /*0170*/  LDCU.64 UR6, c[0x0][0x8b0] ;  /* 0x00011600ff0677ac */ /* 0x000ea40008000a00 */
[----:B--2---:R-:W-:-:S04]  /*0180*/  UISETP.NE.U32.AND UP0, UPT, UR6, URZ, UPT ;  /* 0x000000ff0600728c */ /* 0x004fc8000bf05070 */
[----:B------:R-:W-:-:S09]  /*0190*/  UISETP.NE.AND.EX UP0, UPT, UR7, URZ, UPT, UP0 ;  /* 0x000000ff0700728c */ /* 0x000fd2000bf05300 */
[----:B------:R-:W-:Y:S05]  /*01a0*/  BRA.U UP0, `(.L_x_2) ;  /* 0x0000000100247547 */ /* 0x000fea000b800000 */
[----:B------:R-:W2:Y:S02]  /*01b0*/  LDCU.64 UR6, c[0x0][0x8a8] ;  /* 0x00011500ff0677ac */ /* 0x000ea40008000a00 */
[----:B--2---:R-:W-:-:S04]  /*01c0*/  UISETP.NE.U32.AND UP0, UPT, UR6, URZ, UPT ;  /* 0x000000ff0600728c */ /* 0x004fc8000bf05070 */
[----:B------:R-:W-:-:S09]  /*01d0*/  UISETP.NE.AND.EX UP0, UPT, UR7, URZ, UPT, UP0 ;  /* 0x000000ff0700728c */ /* 0x000fd2000bf05300 */
[----:B------:R-:W-:Y:S05]  /*01e0*/  BRA.U !UP0, `(.L_x_3) ;  /* 0x00000001080c7547 */ /* 0x000fea000b800000 */
[----:B-1----:R-:W1:Y:S02]  /*01f0*/  LDC.64 R2, c[0x0][0x8a8] ;  /* 0x00022a00ff027b82 */ /* 0x002e640000000a00 */
[----:B-1----:R2:W5:Y:S01]  /*0200*/  LDG.E R33, desc[UR46][R2.64] ;  /* 0x0000002e02217981 */ /* 0x002562000c1e1900 */
[----:B------:R-:W-:Y:S05]  /*0210*/  BRA `(.L_x_2) ;  /* 0x0000000000087947 */ /* 0x000fea0003800000 */
.L_x_3:
[----:B------:R-:W2:Y:S02]  /*0220*/  LDCU UR6, c[0x0][0x8a0] ;  /* 0x00011400ff0677ac */ /* 0x000ea40008000800 */
[----:B--2---:R-:W-:Y:S02]  /*0230*/  MOV R33, UR6 ;  /* 0x0000000600217c02 */ /* 0x004fe40008000f00 */
.L_x_2:
[----:B------:R-:W-:Y:S01]  /*0240*/  IMAD.U32 R0, RZ, RZ, UR8 ;  /* 0x00000008ff007e24 */ /* 0x000fe2000f8e00ff */
[----:B------:R-:W-:Y:S04]  /*0250*/  BSSY.RECONVERGENT B0, `(.L_x_4) ;  /* 0x000000c000007945 */ /* 0x000fe80003800200 */
[C---:B------:R-:W-:Y:S02]  /*0260*/  ISETP.NE.OR P1, PT, R0.reuse, 0x1, !P5 ;  /* 0x000000010000780c */ /* 0x040fe40006f25670 */
[----:B------:R-:W-:-:S11]  /*0270*/  ISETP.NE.OR P0, PT, R0, 0x3, !P5 ;  /* 0x000000030000780c */ /* 0x000fd60006f05670 */
[----:B------:R-:W-:Y:S05]  /*0280*/  @P1 BRA `(.L_x_5) ;  /* 0x0000000000201947 */ /* 0x000fea0003800000 */
[----:B------:R-:W3:Y:S02]  /*0290*/  LDCU.64 UR6, c[0x0][0x348] ;  /* 0x00006900ff0677ac */ /* 0x000ee40008000a00 */
[----:B---3--:R-:W-:Y:S02]  /*02a0*/  UIADD3 UR10, UP1, UPT, UR6, 0x80, URZ ;  /* 0x00000080060a7890 */ /* 0x008fe4000ff3e0ff */
[----:B------:R-:W-:Y:S02]  /*02b0*/  UIADD3 UR6, UP0, UPT, UR6, 0x180, URZ ;  /* 0x0000018006067890 */ /* 0x000fe4000ff1e0ff */
[----:B------:R-:W-:Y:S02]  /*02c0*/  UIADD3.X UR11, UPT, UPT, URZ, UR7, URZ, UP1, !UPT ;  /* 0x00000007ff0b7290 */ /* 0x000fe40008ffe4ff */
[----:B------:R-:W-:-:S07]  /*02d0*/  UIADD3.X UR7, UPT, UPT, URZ, UR7, URZ, UP0, !UPT ;  /* 0x00000007ff077290 */ /* 0x000fce00087fe4ff */
[----:B------:R3:W-:Y:S02]  /*02e0*/  UTMACCTL.PF [UR10] ;  /* 0x000000000a0079b9 */ /* 0x0007e40008040000 */
[----:B------:R3:W-:Y:S02]  /*02f0*/  UTMACCTL.PF [UR6] ;  /* 0x00000000060079b9 */ /* 0x0007e40008040000 */
[----:B---3--:R-:W-:Y:S01]  /*0300*/  NOP ;  /* 0x0000000000007918 */ /* 0x008fe20000000000 */
.L_x_5:
[----:B------:R-:W-:Y:S05]  /*0310*/  BSYNC.RECONVERGENT B0 ;  /* 0x0000000000007941 */ /* 0x000fea0003800200 */
.L_x_4:
[----:B------:R-:W-:Y:S04]  /*0320*/  BSSY.RECONVERGENT B0, `(.L_x_6) ;  /* 0x000000a000007945 */ /* 0x000fe80003800200 */
        /* <DEDUP_REMOVED lines=9> */
.L_x_7:
[----:B------:R-:W-:Y:S05]  /*03c0*/  BSYNC.RECONVERGENT B0 ;  /* 0x0000000000007941 */ /* 0x000fea0003800200 */
.L_x_6:
[----:B------:R-:W3:Y:S01]  /*03d0*/  LDCU.64 UR6, c[0x0][0x888] ;  /* 0x00011100ff0677ac */ /* 0x000ee20008000a00 */
[----:B------:R-:W-:Y:S02]  /*03e0*/  UISETP.EQ.U32.AND UP1, UPT, UR4, URZ, UPT ;  /* 0x000000ff0400728c */ /* 0x000fe4000bf22070 */
[----:B------:R-:W-:Y:S02]  /*03f0*/  UPLOP3.LUT UP2, UPT, UPT, UPT, UPT, 0x80, 0x8 ;  /* 0x000000000008789c */ /* 0x000fe40003f4f070 */
[----:B---3--:R-:W-:-:S04]  /*0400*/  UISETP.NE.U32.AND UP0, UPT, UR6, URZ, UPT ;  /* 0x000000ff0600728c */ /* 0x008fc8000bf05070 */
[----:B------:R-:W-:-:S04]  /*0410*/  UISETP.NE.AND.EX UP0, UPT, UR7, URZ, UPT, UP0 ;  /* 0x000000ff0700728c */ /* 0x000fc8000bf05300 */
[----:B------:R-:W-:-:S04]  /*0420*/  UISETP.EQ.OR.EX UP3, UPT, UR5, URZ, !UP0, UP1 ;  /* 0x000000ff0500728c */ /* 0x000fc8000c762710 */
[----:B------:R-:W-:-:S05]  /*0430*/  UP2UR UR50, UPR, URZ, 0x8 ;  /* 0x00000008ff327883 */ /* 0x000fca0008000000 */
[----:B------:R-:W-:Y:S07]  /*0440*/  BRA.U !UP3, `(.L_x_8) ;  /* 0x000000010b207547 */ /* 0x000fee000b800000 */
[----:B------:R-:W-:Y:S01]  /*0450*/  UISETP.NE.U32.AND UP2, UPT, UR4, URZ, UPT ;  /* 0x000000ff0400728c */ /* 0x000fe2000bf45070 */
[----:B-----5:R-:W-:Y:S01]  /*0460*/  FSETP.NEU.AND P0, PT, R35, RZ, PT ;  /* 0x000000ff2300720b */ /* 0x020fe20003f0d000 */
[----:B------:R-:W-:Y:S02]  /*0470*/  USEL UR4, URZ, 0xffffffff, UP0 ;  /* 0xffffffffff047887 */ /* 0x000fe40008000000 */
[----:B------:R-:W-:-:S10]  /*0480*/  UISETP.NE.AND.EX UP2, UPT, UR5, URZ, UPT, UP2 ;  /* 0x000000ff0500728c */ /* 0x000fd4000bf45320 */
[----:B------:R-:W-:Y:S01]  /*0490*/  VOTEU.ANY UP1, P0 ;  /* 0x0000000000ff7886 */ /* 0x000fe20000020100 */
[----:B------:R-:W-:-:S04]  /*04a0*/  @!UP2 USEL UR4, URZ, 0xffffffff, UP1 ;  /* 0xffffffffff04a887 */ /* 0x000fc80008800000 */
[----:B------:R-:W-:-:S04]  /*04b0*/  ULOP3.LUT UR4, UR4, 0x1, URZ, 0xc0, !UPT ;  /* 0x0000000104047892 */ /* 0x000fc8000f8ec0ff */
[----:B------:R-:W-:-:S11]  /*04c0*/  UISETP.NE.U32.AND UP2, UPT, UR4, 0x1, UPT ;  /* 0x000000010400788c */ /* 0x000fd6000bf45070 */
.L_x_8:
[----:B-12---:R-:W1:Y:S01]  /*04d0*/  SHFL.IDX PT, R2, R69, RZ, 0x1f ;  /* 0x00001fff45027589 */ /* 0x006e6200000e0000 */
[----:B------:R-:W-:-:S04]  /*04e0*/  UISETP.NE.AND UP1, UPT, UR8, 0x2, UPT ;  /* 0x000000020800788c */ /* 0x000fc8000bf25270 */
[----:B------:R-:W-:Y:S01]  /*04f0*/  USEL UR6, URZ, 0x1, UP1 ;  /* 0x00000001ff067887 */ /* 0x000fe20008800000 */
[----:B-1----:R-:W-:-:S13]  /*0500*/  ISETP.NE.AND P0, PT, R2, RZ, PT ;  /* 0x000000ff0200720c */ /* 0x002fda0003f05270 */
[----:B------:R-:W-:Y:S05]  /*0510*/  @P0 BRA `(.L_x_9) ;  /* 0x0000000000500947 */ /* 0x000fea0003800000 */
[----:B------:R-:W1:Y:S01]  /*0520*/  S2UR UR5, SR_CgaCtaId ;  /* 0x00000000000579c3 */ /* 0x000e620000008800 */
[----:B------:R-:W-:Y:S01]  /*0530*/  UMOV UR7, 0x400 ;  /* 0x0000040000077882 */ /* 0x000fe20000000000 */
[----:B------:R-:W-:Y:S01]  /*0540*/  UMOV UR4, 0x1 ;  /* 0x0000000100047882 */ /* 0x000fe20000000000 */
[----:B------:R-:W-:Y:S01]  /*0550*/  ELECT P0, URZ, PT ;  /* 0x0000000000ff782f */ /* 0x000fe20003800000 */
[----:B------:R-:W-:-:S04]  /*0560*/  UIADD3 UR10, UPT, UPT, -UR4, 0x100000, URZ ;  /* 0x00100000040a7890 */ /* 0x000fc8000fffe1ff */
[----:B------:R-:W-:Y:S02]  /*0570*/  USHF.L.U32 UR11, UR10, 0xb, URZ ;  /* 0x0000000b0a0b7899 */ /* 0x000fe400080006ff */
[----:B------:R-:W-:Y:S02]  /*0580*/  USHF.L.U32 UR10, UR10, 0x1, URZ ;  /* 0x000000010a0a7899 */ /* 0x000fe400080006ff */
[----:B-1----:R-:W-:Y:S01]  /*0590*/  ULEA UR5, UR5, UR7, 0x18 ;  /* 0x0000000705057291 */ /* 0x002fe2000f8ec0ff */
[----:B------:R-:W1:Y:S11]  /*05a0*/  FENCE.VIEW.ASYNC.S ;  /* 0x00000000000073c6 */ /* 0x000e760000000000 */
[----:B-1----:R1:W2:Y:S01]  /*05b0*/  SYNCS.EXCH.64 URZ, [UR5], UR10 ;  /* 0x0000000a05ff75b2 */ /* 0x0022a20008000100 */
[----:B------:R1:W3:Y:S01]  /*05c0*/  SYNCS.EXCH.64 URZ, [UR5+0x28], UR10 ;  /* 0x0000280a05ff75b2 */ /* 0x0002e20008000100 */
[----:B------:R1:W4:Y:S01]  /*05d0*/  SYNCS.EXCH.64 URZ, [UR5+0x8], UR10 ;  /* 0x0000080a05ff75b2 */ /* 0x0003220008000100 */
[----:B------:R1:W1:Y:S01]  /*05e0*/  SYNCS.EXCH.64 URZ, [UR5+0x30], UR10 ;  /* 0x0000300a05ff75b2 */ /* 0x0002620008000100 */
[----:B------:R1:W1:Y:S01]  /*05f0*/  SYNCS.EXCH.64 URZ, [UR5+0x10], UR10 ;  /* 0x0000100a05ff75b2 */ /* 0x0002620008000100 */
[----:B------:R1:W1:Y:S01]  /*0600*/  SYNCS.EXCH.64 URZ, [UR5+0x38], UR10 ;  /* 0x0000380a05ff75b2 */ /* 0x0002620008000100 */
[----:B------:R1:W1:Y:S01]  /*0610*/  SYNCS.EXCH.64 URZ, [UR5+0x18], UR10 ;  /* 0x0000180a05ff75b2 */ /* 0x0002620008000100 */
[----:B------:R1:W1:Y:S01]  /*0620*/  SYNCS.EXCH.64 URZ, [UR5+0x40], UR10 ;  /* 0x0000400a05ff75b2 */ /* 0x0002620008000100 */
[----:B------:R1:W1:Y:S01]  /*0630*/  SYNCS.EXCH.64 URZ, [UR5+0x20], UR10 ;  /* 0x0000200a05ff75b2 */ /* 0x0002620008000100 */
[----:B------:R1:W1:Y:S01]  /*0640*/  SYNCS.EXCH.64 URZ, [UR5+0x48], UR10 ;  /* 0x0000480a05ff75b2 */ /* 0x0002620008000100 */
[----:B------:R-:W-:Y:S01]  /*0650*/  NOP ;  /* 0x0000000000007918 */ /* 0x000fe20000000000 */
.L_x_9:
[----:B------:R-:W2:Y:S01]  /*0660*/  SHFL.IDX PT, R2, R69, RZ, 0x1f ;  /* 0x00001fff45027589 */ /* 0x000ea200000e0000 */
[----:B------:R-:W-:Y:S01]  /*0670*/  NOP ;  /* 0x0000000000007918 */ /* 0x000fe20000000000 */
[----:B--2---:R-:W-:-:S13]  /*0680*/  ISETP.NE.AND P0, PT, R2, 0x1, PT ;  /* 0x000000010200780c */ /* 0x004fda0003f05270 */
[----:B------:R-:W-:Y:S05]  /*0690*/  @P0 BRA `(.L_x_10) ;  /* 0x0000000000580947 */ /* 0x000fea0003800000 */
[----:B------:R-:W2:Y:S01]  /*06a0*/  S2UR UR7, SR_CgaCtaId ;  /* 0x00000000000779c3 */ /* 0x000ea20000008800 */
[----:B------:R-:W-:Y:S01]  /*06b0*/  UMOV UR9, 0x400 ;  /* 0x0000040000097882 */ /* 0x000fe20000000000 */
[----:B-1----:R-:W-:Y:S01]  /*06c0*/  UMOV UR5, 0x20 ;  /* 0x0000002000057882 */ /* 0x002fe20000000000 */
[----:B------:R-:W-:Y:S01]  /*06d0*/  UMOV UR4, 0x80 ;  /* 0x0000008000047882 */ /* 0x000fe20000000000 */
[----:B------:R-:W-:-:S04]  /*06e0*/  UIADD3 UR10, UPT, UPT, -UR5, 0x100000, URZ ;  /* 0x00100000050a7890 */ /* 0x000fc8000fffe1ff */
[----:B------:R-:W-:Y:S02]  /*06f0*/  USHF.L.U32 UR11, UR10, 0xb, URZ ;  /* 0x0000000b0a0b7899 */ /* 0x000fe400080006ff */
[----:B------:R-:W-:Y:S02]  /*0700*/  USHF.L.U32 UR10, UR10, 0x1, URZ ;  /* 0x000000010a0a7899 */ /* 0x000fe400080006ff */
[----:B------:R-:W-:-:S04]  /*0710*/  UIADD3 UR4, UPT, UPT, -UR4, 0x100000, URZ ;  /* 0x0010000004047890 */ /* 0x000fc8000fffe1ff */
[----:B------:R-:W-:Y:S02]  /*0720*/  USHF.L.U32 UR5, UR4, 0xb, URZ ;  /* 0x0000000b04057899 */ /* 0x000fe400080006ff */
[----:B------:R-:W-:Y:S01]  /*0730*/  USHF.L.U32 UR4, UR4, 0x1, URZ ;  /* 0x0000000104047899 */ /* 0x000fe200080006ff */
[----:B------:R-:W-:Y:S01]  /*0740*/  ELECT P0, URZ, PT ;  /* 0x0000000000ff782f */ /* 0x000fe20003800000 */
[----:B--2---:R-:W-:Y:S01]  /*0750*/  ULEA UR7, UR7, UR9, 0x18 ;  /* 0x0000000907077291 */ /* 0x004fe2000f8ec0ff */
[----:B------:R-:W1:Y:S11]  /*0760*/  FENCE.VIEW.ASYNC.S ;  /* 0x00000000000073c6 */ /* 0x000e760000000000 */
[----:B-1----:R2:W1:Y:S01]  /*0770*/  SYNCS.EXCH.64 URZ, [UR7+0x50], UR10 ;  /* 0x0000500a07ff75b2 */ /* 0x0024620008000100 */
[----:B------:R2:W1:Y:S01]  /*0780*/  SYNCS.EXCH.64 URZ, [UR7+0x70], UR4 ;  /* 0x0000700407ff75b2 */ /* 0x0004620008000100 */
[----:B------:R2:W1:Y:S01]  /*0790*/  SYNCS.EXCH.64 URZ, [UR7+0x58], UR10 ;  /* 0x0000580a07ff75b2 */ /* 0x0004620008000100 */
[----:B------:R2:W1:Y:S01]  /*07a0*/  SYNCS.EXCH.64 URZ, [UR7+0x78], UR4 ;  /* 0x0000780407ff75b2 */ /* 0x0004620008000100 */
[----:B------:R2:W1:Y:S01]  /*07b0*/  SYNCS.EXCH.64 URZ, [UR7+0x60], UR10 ;  /* 0x0000600a07ff75b2 */ /* 0x0004620008000100 */
[----:B------:R2:W1:Y:S01]  /*07c0*/  SYNCS.EXCH.64 URZ, [UR7+0x80], UR4 ;  /* 0x0000800407ff75b2 */ /* 0x0004620008000100 */
[----:B------:R2:W1:Y:S01]  /*07d0*/  SYNCS.EXCH.64 URZ, [UR7+0x68], UR10 ;  /* 0x0000680a07ff75b2 */ /* 0x0004620008000100 */
[----:B------:R2:W1:Y:S02]  /*07e0*/  SYNCS.EXCH.64 URZ, [UR7+0x88], UR4 ;  /* 0x0000880407ff75b2 */ /* 0x0004640008000100 */
[----:B--2---:R-:W-:Y:S01]  /*07f0*/  NOP ;  /* 0x0000000000007918 */ /* 0x004fe20000000000 */
.L_x_10:
[----:B------:R-:W2:Y:S01]  /*0800*/  SHFL.IDX PT, R2, R69, RZ, 0x1f ;  /* 0x00001fff45027589 */ /* 0x000ea200000e0000 */
[----:B------:R-:W-:Y:S01]  /*0810*/  NOP ;  /* 0x0000000000007918 */ /* 0x000fe20000000000 */
[----:B--2---:R-:W-:-:S13]  /*0820*/  ISETP.NE.AND P0, PT, R2, 0x3, PT ;  /* 0x000000030200780c */ /* 0x004fda0003f05270 */
[----:B------:R-:W-:Y:S05]  /*0830*/  @P0 BRA `(.L_x_11) ;  /* 0x0000000000300947 */ /* 0x000fea0003800000 */
[----:B-1----:R-:W1:Y:S01]  /*0840*/  S2UR UR5, SR_CgaCtaId ;  /* 0x00000000000579c3 */ /* 0x002e620000008800 */
        /* <DEDUP_REMOVED lines=8> */
[----:B-1----:R2:W1:Y:S01]  /*08d0*/  SYNCS.EXCH.64 URZ, [UR5+0x90], UR10 ;  /* 0x0000900a05ff75b2 */ /* 0x0024620008000100 */
[----:B------:R2:W1:Y:S02]  /*08e0*/  SYNCS.EXCH.64 URZ, [UR5+0x98], UR10 ;  /* 0x0000980a05ff75b2 */ /* 0x0004640008000100 */
[----:B--2---:R-:W-:Y:S01]  /*08f0*/  NOP ;  /* 0x0000000000007918 */ /* 0x004fe20000000000 */
.L_x_11:
[----:B------:R-:W2:Y:S01]  /*0900*/  SHFL.IDX PT, R2, R69, RZ, 0x1f ;  /* 0x00001fff45027589 */ /* 0x000ea200000e0000 */
[----:B------:R-:W-:Y:S01]  /*0910*/  NOP ;  /* 0x0000000000007918 */ /* 0x000fe20000000000 */
[----:B--2---:R-:W-:-:S13]  /*0920*/  ISETP.NE.AND P0, PT, R2, 0x4, PT ;  /* 0x000000040200780c */ /* 0x004fda0003f05270 */
[----:B------:R-:W-:Y:S05]  /*0930*/  @P0 BRA `(.L_x_12) ;  /* 0x00000000004c0947 */ /* 0x000fea0003800000 */
[----:B-1----:R-:W1:Y:S01]  /*0940*/  S2UR UR5, SR_CgaCtaId ;  /* 0x00000000000579c3 */ /* 0x002e620000008800 */
[----:B------:R-:W-:Y:S01]  /*0950*/  UMOV UR9, 0x100 ;  /* 0x0000010000097882 */ /* 0x000fe20000000000 */
[----:B------:R-:W-:Y:S01]  /*0960*/  UMOV UR7, 0x400 ;  /* 0x0000040000077882 */ /* 0x000fe20000000000 */
[----:B------:R-:W-:Y:S01]  /*0970*/  USEL UR9, UR9, 0xe0, UP2 ;  /* 0x000000e009097887 */ /* 0x000fe20009000000 */
[----:B------:R-:W-:Y:S01]  /*0980*/  UMOV UR4, 0x1 ;  /* 0x0000000100047882 */ /* 0x000fe20000000000 */
[----:B------:R-:W-:Y:S01]  /*0990*/  ELECT P0, URZ, PT ;  /* 0x0000000000ff782f */ /* 0x000fe20003800000 */
[----:B------:R-:W-:-:S04]  /*09a0*/  UIADD3 UR10, UPT, UPT, -UR4, 0x100000, URZ ;  /* 0x00100000040a7890 */ /* 0x000fc8000fffe1ff */
[----:B------:R-:W-:Y:S02]  /*09b0*/  USHF.L.U32 UR11, UR10, 0xb, URZ ;  /* 0x0000000b0a0b7899 */ /* 0x000fe400080006ff */
[----:B------:R-:W-:Y:S02]  /*09c0*/  USHF.L.U32 UR10, UR10, 0x1, URZ ;  /* 0x000000010a0a7899 */ /* 0x000fe400080006ff */
[----:B------:R-:W-:-:S04]  /*09d0*/  UIADD3 UR12, UPT, UPT, -UR9, 0x100000, URZ ;  /* 0x00100000090c7890 */ /* 0x000fc8000fffe1ff */
[----:B------:R-:W-:Y:S02]  /*09e0*/  USHF.L.U32 UR13, UR12, 0xb, URZ ;  /* 0x0000000b0c0d7899 */ /* 0x000fe400080006ff */
[----:B------:R-:W-:Y:S02]  /*09f0*/  USHF.L.U32 UR12, UR12, 0x1, URZ ;  /* 0x000000010c0c7899 */ /* 0x000fe400080006ff */
[----:B-1----:R-:W-:Y:S01]  /*0a00*/  ULEA UR5, UR5, UR7, 0x18 ;  /* 0x0000000705057291 */ /* 0x002fe2000f8ec0ff */
[----:B------:R-:W1:Y:S11]  /*0a10*/  FENCE.VIEW.ASYNC.S ;  /* 0x00000000000073c6 */ /* 0x000e760000000000 */
[----:B-1----:R2:W1:Y:S01]  /*0a20*/  SYNCS.EXCH.64 URZ, [UR5+0xa0], UR10 ;  /* 0x0000a00a05ff75b2 */ /* 0x0024620008000100 */
[----:B------:R2:W1:Y:S01]  /*0a30*/  SYNCS.EXCH.64 URZ, [UR5+0xb0], UR12 ;  /* 0x0000b00c05ff75b2 */ /* 0x0004620008000100 */
[----:B------:R2:W1:Y:S01]  /*0a40*/  SYNCS.EXCH.64 URZ, [UR5+0xa8], UR10 ;  /* 0x0000a80a05ff75b2 */ /* 0x0004620008000100 */
[----:B------:R2:W1:Y:S02]  /*0a50*/  SYNCS.EXCH.64 URZ, [UR5+0xb8], UR12 ;  /* 0x0000b80c05ff75b2 */ /* 0x0004640008000100 */
[----:B--2---:R-:W-:Y:S01]  /*0a60*/  NOP ;  /* 0x0000000000007918 */ /* 0x004fe20000000000 */
.L_x_12:
        /* <DEDUP_REMOVED lines=26> */
.L_x_13:
        /* <DEDUP_REMOVED lines=18> */
.L_x_14:
[----:B-1----:R-:W1:Y:S01]  /*0d30*/  S2UR UR5, SR_CTAID.X ;  /* 0x00000000000579c3 */ /* 0x002e620000002500 */
[----:B------:R-:W-:-:S05]  /*0d40*/  CS2R.32 R63, SR_CgaSize ;  /* 0x00000000003f7805 */ /* 0x000fca0000008a00 */
[----:B------:R-:W-:-:S05]  /*0d50*/  IMAD R63, R63, -0xa0, RZ ;  /* 0xffffff603f3f7824 */ /* 0x000fca00078e02ff */
[----:B------:R-:W-:-:S14]  /*0d60*/  R2UR UR9, R63 ;  /* 0x000000003f0972ca */ /* 0x000fdc00000e0000 */
[----:B------:R-:W2:Y:S01]  /*0d70*/  LDCU UR9, c[0x0][UR9+0x2b0] ;  /* 0x00005600090977ac */ /* 0x000ea20008000800 */
[----:B------:R-:W-:Y:S01]  /*0d80*/  NOP ;  /* 0x0000000000007918 */ /* 0x000fe20000000000 */
[----:B------:R-:W-:-:S05]  /*0d90*/  CS2R.32 R63, SR_CgaSize ;  /* 0x00000000003f7805 */ /* 0x000fca0000008a00 */
[----:B------:R-:W-:-:S05]  /*0da0*/  IMAD R63, R63, -0xa0, RZ ;  /* 0xffffff603f3f7824 */ /* 0x000fca00078e02ff */
[----:B------:R-:W-:-:S14]  /*0db0*/  R2UR UR7, R63 ;  /* 0x000000003f0772ca */ /* 0x000fdc00000e0000 */
[----:B------:R-:W3:Y:S01]  /*0dc0*/  LDCU UR7, c[0x0][UR7+0x2b4] ;  /* 0x00005680070777ac */ /* 0x000ee20008000800 */
[----:B------:R-:W4:Y:S08]  /*0dd0*/  S2UR UR4, SR_CTAID.Y ;  /* 0x00000000000479c3 */ /* 0x000f300000002600 */
[----:B------:R-:W3:Y:S01]  /*0de0*/  LDC R10, c[0x0][0xb24] ;  /* 0x0002c900ff0a7b82 */ /* 0x000ee20000000800 */
[----:B-1----:R-:W-:-:S02]  /*0df0*/  I2FP.F32.U32 R63, UR5 ;  /* 0x00000005003f7c45 */ /* 0x002fc40008201000 */
[----:B------:R-:W-:-:S05]  /*0e00*/  CS2R.32 R3, SR_CgaSize ;  /* 0x0000000000037805 */ /* 0x000fca0000008a00 */
[----:B------:R-:W-:-:S06]  /*0e10*/  IMAD R3, R3, -0xa0, RZ ;  /* 0xffffff6003037824 */ /* 0x000fcc00078e02ff */
[----:B------:R-:W1:Y:S01]  /*0e20*/  LDC R3, c[0x0][R3+0x2a0] ;  /* 0x0000a80003037b82 */ /* 0x000e620000000800 */
[----:B------:R-:W-:Y:S01]  /*0e30*/  MOV R15, UR5 ;  /* 0x00000005000f7c02 */ /* 0x000fe20008000f00 */
[----:B--2---:R-:W-:Y:S01]  /*0e40*/  FMUL R63, R63, UR9 ;  /* 0x000000093f3f7c20 */ /* 0x004fe20008400000 */
[----:B----4-:R-:W-:Y:S02]  /*0e50*/  I2FP.F32.U32 R62, UR4 ;  /* 0x00000004003e7c45 */ /* 0x010fe40008201000 */
[----:B------:R-:W-:-:S05]  /*0e60*/  CS2R.32 R2, SR_CgaSize ;  /* 0x0000000000027805 */ /* 0x000fca0000008a00 */
[----:B------:R-:W-:-:S06]  /*0e70*/  IMAD R2, R2, -0xa0, RZ ;  /* 0xffffff6002027824 */ /* 0x000fcc00078e02ff */
[----:B------:R-:W2:Y:S01]  /*0e80*/  LDC R2, c[0x0][R2+0x2a4] ;  /* 0x0000a90002027b82 */ /* 0x000ea20000000800 */
[----:B------:R-:W-:Y:S01]  /*0e90*/  MOV R14, UR4 ;  /* 0x00000004000e7c02 */ /* 0x000fe20008000f00 */
[----:B------:R-:W4:Y:S01]  /*0ea0*/  F2I.U32.TRUNC.NTZ R63, R63 ;  /* 0x0000003f003f7305 */ /* 0x000f22000020f000 */
[----:B---3--:R-:W-:-:S05]  /*0eb0*/  FMUL R62, R62, UR7 ;  /* 0x000000073e3e7c20 */ /* 0x008fca0008400000 */
[----:B------:R-:W-:Y:S01]  /*0ec0*/  BAR.SYNC.DEFER_BLOCKING 0x0 ;  /* 0x0000000000007b1d */ /* 0x000fe20000010000 */
[----:B------:R-:W-:-:S05]  /*0ed0*/  ISETP.GE.AND P0, PT, R10, 0x1, PT ;  /* 0x000000010a00780c */ /* 0x000fca0003f06270 */
[----:B------:R-:W3:Y:S02]  /*0ee0*/  F2I.U32.TRUNC.NTZ R62, R62 ;  /* 0x0000003e003e7305 */ /* 0x000ee4000020f000 */
[----:B------:R-:W2:Y:S01]  /*0ef0*/  S2UR UR36, SR_CTAID.Z ;  /* 0x00000000002479c3 */ /* 0x000ea20000002700 */
[----:B----4-:R-:W-:-:S05]  /*0f00*/  IADD3 R63, PT, PT, -R63, RZ, RZ ;  /* 0x000000ff3f3f7210 */ /* 0x010fca0007ffe1ff */
[----:B-1----:R-:W-:Y:S01]  /*0f10*/  IMAD R63, R3, R63, UR5 ;  /* 0x00000005033f7e24 */ /* 0x002fe2000f8e023f */
[----:B---3--:R-:W-:-:S05]  /*0f20*/  IADD3 R62, PT, PT, -R62, RZ, RZ ;  /* 0x000000ff3e3e7210 */ /* 0x008fca0007ffe1ff */
[----:B--2---:R-:W-:Y:S01]  /*0f30*/  IMAD R62, R2, R62, UR4 ;  /* 0x00000004023e7e24 */ /* 0x004fe2000f8e023e */
[----:B------:R-:W-:Y:S06]  /*0f40*/  @!P0 BRA `(.L_x_15) ;  /* 0x0000000000b88947 */ /* 0x000fec0003800000 */
[----:B------:R-:W1:Y:S01]  /*0f50*/  LDC.64 R4, c[0x0][0xb18] ;  /* 0x0002c600ff047b82 */ /* 0x000e620000000a00 */
[----:B------:R-:W-:-:S07]  /*0f60*/  ISETP.NE.AND P0, PT, R10, 0x1, PT ;  /* 0x000000010a00780c */ /* 0x000fce0003f05270 */
[----:B------:R-:W2:Y:S08]  /*0f70*/  LDC R9, c[0x0][0xb0c] ;  /* 0x0002c300ff097b82 */ /* 0x000eb00000000800 */
[----:B------:R-:W3:Y:S08]  /*0f80*/  LDC R12, c[0x0][0x370] ;  /* 0x0000dc00ff0c7b82 */ /* 0x000ef00000000800 */
[----:B------:R-:W4:Y:S01]  /*0f90*/  LDC R11, c[0x0][0x374] ;  /* 0x0000dd00ff0b7b82 */ /* 0x000f220000000800 */
[----:B-1----:R-:W-:-:S07]  /*0fa0*/  ISETP.NE.AND P1, PT, R4, 0x1, PT ;  /* 0x000000010400780c */ /* 0x002fce0003f25270 */
[----:B------:R-:W3:Y:S01]  /*0fb0*/  LDC.64 R6, c[0x0][0xb10] ;  /* 0x0002c400ff067b82 */ /* 0x000ee20000000a00 */
[----:B--2---:R-:W-:-:S07]  /*0fc0*/  ISETP.NE.AND P2, PT, R9, 0x1, PT ;  /* 0x000000010900780c */ /* 0x004fce0003f45270 */
[----:B------:R-:W1:Y:S08]  /*0fd0*/  LDC R8, c[0x0][0xb20] ;  /* 0x0002c800ff087b82 */ /* 0x000e700000000800 */
[----:B------:R-:W2:Y:S01]  /*0fe0*/  LDC.64 R2, c[0x0][0xb28] ;  /* 0x0002ca00ff027b82 */ /* 0x000ea20000000a00 */
[----:B----4-:R-:W-:-:S04]  /*0ff0*/  IMAD.HI.U32 R13, R11, R5, RZ ;  /* 0x000000050b0d7227 */ /* 0x010fc800078e00ff */
[----:B------:R-:W-:-:S04]  /*1000*/  IMAD.HI.U32 R5, R14, R5, RZ ;  /* 0x000000050e057227 */ /* 0x000fc800078e00ff */
[----:B---3--:R-:W-:-:S05]  /*1010*/  IMAD.HI.U32 R16, R12, R6, RZ ;  /* 0x000000060c107227 */ /* 0x008fca00078e00ff */
[-C--:B------:R-:W-:Y:S01]  /*1020*/  @P2 SHF.R.U32.HI R12, RZ, R7.reuse, R16 ;  /* 0x00000007ff0c2219 */ /* 0x080fe20000011610 */
[----:B------:R-:W-:Y:S01]  /*1030*/  IMAD.HI.U32 R16, R15, R6, RZ ;  /* 0x000000060f107227 */ /* 0x000fe200078e00ff */
[-C--:B-1----:R-:W-:Y:S02]  /*1040*/  @P1 SHF.R.U32.HI R11, RZ, R8.reuse, R13 ;  /* 0x00000008ff0b1219 */ /* 0x082fe4000001160d */
[----:B------:R-:W-:Y:S02]  /*1050*/  SHF.R.U32.HI R5, RZ, R8, R5 ;  /* 0x00000008ff057219 */ /* 0x000fe40000011605 */
[----:B------:R-:W-:Y:S02]  /*1060*/  SHF.R.U32.HI R16, RZ, R7, R16 ;  /* 0x00000007ff107219 */ /* 0x000fe40000011610 */
[----:B------:R-:W-:Y:S01]  /*1070*/  SEL R5, R14, R5, !P1 ;  /* 0x000000050e057207 */ /* 0x000fe20004800000 */
[----:B--2---:R-:W-:Y:S01]  /*1080*/  IMAD.HI.U32 R13, R11, R2, RZ ;  /* 0x000000020b0d7227 */ /* 0x004fe200078e00ff */
[----:B------:R-:W-:-:S03]  /*1090*/  SEL R16, R15, R16, !P2 ;  /* 0x000000100f107207 */ /* 0x000fc60005000000 */
[----:B------:R-:W-:Y:S01]  /*10a0*/  IMAD.HI.U32 R6, R12, R2, RZ ;  /* 0x000000020c067227 */ /* 0x000fe200078e00ff */
[----:B------:R-:W-:-:S04]  /*10b0*/  @P0 SHF.R.U32.HI R11, RZ, R3, R13 ;  /* 0x00000003ff0b0219 */ /* 0x000fc8000001160d */
[----:B------:R-:W-:Y:S01]  /*10c0*/  @P0 SHF.R.U32.HI R12, RZ, R3, R6 ;  /* 0x00000003ff0c0219 */ /* 0x000fe20000011606 */
[----:B------:R-:W-:-:S04]  /*10d0*/  IMAD R11, R11, R10, RZ ;  /* 0x0000000a0b0b7224 */ /* 0x000fc800078e02ff */
[----:B------:R-:W-:Y:S01]  /*10e0*/  IMAD R6, R12, R10, RZ ;  /* 0x0000000a0c067224 */ /* 0x000fe200078e02ff */
[----:B------:R-:W-:-:S04]  /*10f0*/  ISETP.GE.AND P1, PT, R5, R11, PT ;  /* 0x0000000b0500720c */ /* 0x000fc80003f26270 */
[----:B------:R-:W-:Y:S01]  /*1100*/  ISETP.GE.OR P1, PT, R16, R6, P1 ;  /* 0x000000061000720c */ /* 0x000fe20000f26670 */
[----:B------:R-:W-:-:S05]  /*1110*/  IMAD.HI.U32 R6, R5, R2, RZ ;  /* 0x0000000205067227 */ /* 0x000fca00078e00ff */
[----:B------:R-:W-:-:S04]  /*1120*/  SHF.R.U32.HI R6, RZ, R3, R6 ;  /* 0x00000003ff067219 */ /* 0x000fc80000011606 */
[----:B------:R-:W-:-:S03]  /*1130*/  SEL R6, R5, R6, !P0 ;  /* 0x0000000605067207 */ /* 0x000fc60004000000 */
[----:B------:R-:W-:Y:S01]  /*1140*/  @!P1 IMAD.HI.U32 R7, R16, R2, RZ ;  /* 0x0000000210079227 */ /* 0x000fe200078e00ff */
[----:B------:R-:W-:-:S04]  /*1150*/  IADD3 R2, PT, PT, -R6, RZ, RZ ;  /* 0x000000ff06027210 */ /* 0x000fc80007ffe1ff */
[----:B------:R-:W-:Y:S01]  /*1160*/  @!P1 SHF.R.U32.HI R3, RZ, R3, R7 ;  /* 0x00000003ff039219 */ /* 0x000fe20000011607 */
[----:B------:R-:W-:Y:S01]  /*1170*/  IMAD R2, R10, R2, R5 ;  /* 0x000000020a027224 */ /* 0x000fe200078e0205 */
[----:B------:R-:W-:Y:S02]  /*1180*/  IADD3 R7, PT, PT, -R5, RZ, RZ ;  /* 0x000000ff05077210 */ /* 0x000fe40007ffe1ff */
[----:B------:R-:W-:-:S03]  /*1190*/  @!P1 SEL R3, R16, R3, !P0 ;  /* 0x0000000310039207 */ /* 0x000fc60004000000 */
[----:B------:R-:W-:Y:S02]  /*11a0*/  IMAD R7, R4, R7, R14 ;  /* 0x0000000704077224 */ /* 0x000fe400078e020e */
[--C-:B------:R-:W-:Y:S02]  /*11b0*/  @!P1 IMAD.IADD R6, R6, 0x1, -R3.reuse ;  /* 0x0000000106069824 */ /* 0x100fe400078e0a03 */
[----:B------:R-:W-:Y:S01]  /*11c0*/  @!P1 IMAD R3, R2, R12, R3 ;  /* 0x0000000c02039224 */ /* 0x000fe200078e0203 */
[----:B------:R-:W-:Y:S01]  /*11d0*/  IADD3 R2, PT, PT, -R16, RZ, RZ ;  /* 0x000000ff10027210 */ /* 0x000fe20007ffe1ff */
[----:B------:R-:W-:Y:S02]  /*11e0*/  @!P1 IMAD R5, R6, R10, R16 ;  /* 0x0000000a06059224 */ /* 0x000fe400078e0210 */
[----:B------:R-:W-:Y:S02]  /*11f0*/  @!P1 IMAD.MOV.U32 R16, RZ, RZ, R3 ;  /* 0x000000ffff109224 */ /* 0x000fe400078e0003 */
[----:B------:R-:W-:-:S02]  /*1200*/  IMAD R2, R9, R2, R15 ;  /* 0x0000000209027224 */ /* 0x000fc400078e020f */
[----:B------:R-:W-:Y:S02]  /*1210*/  IMAD R14, R5, R4, R7 ;  /* 0x00000004050e7224 */ /* 0x000fe400078e0207 */
[----:B------:R-:W-:Y:S02]  /*1220*/  IMAD R15, R16, R9, R2 ;  /* 0x00000009100f7224 */ /* 0x000fe400078e0202 */
.L_x_15:
[----:B------:R-:W1:Y:S01]  /*1230*/  LDCU UR4, c[0x0][0xb30] ;  /* 0x00016600ff0477ac */ /* 0x000e620008000800 */
[----:B------:R-:W2:Y:S08]  /*1240*/  S2UR UR37, SR_CgaCtaId ;  /* 0x00000000002579c3 */ /* 0x000eb00000008800 */
[----:B------:R-:W3:Y:S01]  /*1250*/  LDC R26, c[0x0][0xb24] ;  /* 0x0002c900ff1a7b82 */ /* 0x000ee20000000800 */
[----:B-1----:R-:W-:-:S09]  /*1260*/  UISETP.NE.AND UP1, UPT, UR4, 0x1, UPT ;  /* 0x000000010400788c */ /* 0x002fd2000bf25270 */
[----:B--2---:R-:W-:Y:S05]  /*1270*/  BRA.U UP1, `(.L_x_16) ;  /* 0x0000000101407547 */ /* 0x004fea000b800000 */
[----:B------:R-:W1:Y:S08]  /*1280*/  LDC.64 R4, c[0x0][0xb10] ;  /* 0x0002c400ff047b82 */ /* 0x000e700000000a00 */
[----:B------:R-:W2:Y:S08]  /*1290*/  LDC.64 R2, c[0x0][0xb18] ;  /* 0x0002c600ff027b82 */ /* 0x000eb00000000a00 */
[----:B------:R-:W4:Y:S08]  /*12a0*/  LDC R6, c[0x0][0xb20] ;  /* 0x0002c800ff067b82 */ /* 0x000f300000000800 */
[----:B------:R-:W3:Y:S01]  /*12b0*/  LDC R7, c[0x0][0xb0c] ;  /* 0x0002c300ff077b82 */ /* 0x000ee20000000800 */
[----:B-1----:R-:W-:-:S05]  /*12c0*/  IMAD.HI.U32 R4, R15, R4, RZ ;  /* 0x000000040f047227 */ /* 0x002fca00078e00ff */
[----:B------:R-:W-:Y:S01]  /*12d0*/  SHF.R.U32.HI R4, RZ, R5, R4 ;  /* 0x00000005ff047219 */ /* 0x000fe20000011604 */
[----:B--2---:R-:W-:Y:S01]  /*12e0*/  IMAD.HI.U32 R3, R14, R3, RZ ;  /* 0x000000030e037227 */ /* 0x004fe200078e00ff */
[----:B------:R-:W-:-:S04]  /*12f0*/  ISETP.NE.AND P0, PT, R2, 0x1, PT ;  /* 0x000000010200780c */ /* 0x000fc80003f05270 */
[----:B----4-:R-:W-:-:S04]  /*1300*/  SHF.R.U32.HI R3, RZ, R6, R3 ;  /* 0x00000006ff037219 */ /* 0x010fc80000011603 */
[----:B------:R-:W-:Y:S02]  /*1310*/  SEL R3, R14, R3, !P0 ;  /* 0x000000030e037207 */ /* 0x000fe40004000000 */
[----:B---3--:R-:W-:-:S04]  /*1320*/  ISETP.NE.AND P1, PT, R7, 0x1, PT ;  /* 0x000000010700780c */ /* 0x008fc80003f25270 */
[----:B------:R-:W-:-:S05]  /*1330*/  SEL R4, R15, R4, !P1 ;  /* 0x000000040f047207 */ /* 0x000fca0004800000 */
[----:B------:R-:W-:Y:S02]  /*1340*/  IMAD.IADD R5, R3, 0x1, -R4 ;  /* 0x0000000103057824 */ /* 0x000fe400078e0a04 */
[----:B------:R-:W-:Y:S02]  /*1350*/  IMAD.IADD R3, R4, 0x1, -R3 ;  /* 0x0000000104037824 */ /* 0x000fe400078e0a03 */
[----:B------:R-:W-:Y:S02]  /*1360*/  IMAD R15, R5, R7, R15 ;  /* 0x00000007050f7224 */ /* 0x000fe400078e020f */
[----:B------:R-:W-:-:S07]  /*1370*/  IMAD R14, R3, R2, R14 ;  /* 0x00000002030e7224 */ /* 0x000fce00078e020e */
.L_x_16:
[----:B------:R-:W-:Y:S01]  /*1380*/  BAR.SYNC.DEFER_BLOCKING 0x0 ;  /* 0x0000000000007b1d */ /* 0x000fe20000010000 */
[----:B------:R-:W-:Y:S01]  /*1390*/  UISETP.NE.AND UP1, UPT, UR8, 0x2, UPT ;  /* 0x000000020800788c */ /* 0x000fe2000bf25270 */
[----:B------:R-:W-:Y:S02]  /*13a0*/  ISETP.NE.OR P5, PT, R0, 0x2, !P5 ;  /* 0x000000020000780c */ /* 0x000fe40006fa5670 */
[----:B------:R-:W-:-:S06]  /*13b0*/  LOP3.LUT R2, R77, 0x1f, RZ, 0xc0, !PT ;  /* 0x0000001f4d027812 */ /* 0x000fcc00078ec0ff */
[----:B------:R-:W-:Y:S05]  /*13c0*/  BRA.U UP1, `(.L_x_17) ;  /* 0x0000001101807547 */ /* 0x000fea000b800000 */
[----:B------:R-:W1:Y:S01]  /*13d0*/  LDCU UR13, c[0x0][0x38c] ;  /* 0x00007180ff0d77ac */ /* 0x000e620008000800 */
[----:B------:R-:W2:Y:S01]  /*13e0*/  LDC R8, c[0x0][0x370] ;  /* 0x0000dc00ff087b82 */ /* 0x000ea20000000800 */
[----:B------:R-:W-:Y:S01]  /*13f0*/  PLOP3.LUT P1, PT, PT, PT, UP2, 0x80, 0x8 ;  /* 0x000000000008781c */ /* 0x000fe20003f2f028 */
[----:B------:R-:W-:Y:S01]  /*1400*/  IMAD.MOV.U32 R17, RZ, RZ, 0x1 ;  /* 0x00000001ff117424 */ /* 0x000fe200078e00ff */
[----:B------:R-:W-:Y:S01]  /*1410*/  ISETP.EQ.OR P4, PT, R2, RZ, P5 ;  /* 0x000000ff0200720c */ /* 0x000fe20002f82670 */
[----:B------:R-:W-:Y:S01]  /*1420*/  IMAD.MOV.U32 R16, RZ, RZ, RZ ;  /* 0x000000ffff107224 */ /* 0x000fe200078e00ff */
[----:B------:R-:W-:Y:S02]  /*1430*/  PLOP3.LUT P1, PT, P1, PT, PT, 0x8, 0x80 ;  /* 0x000000000080781c */ /* 0x000fe40000f2e170 */
[----:B------:R-:W-:Y:S01]  /*1440*/  CS2R R12, SRZ ;  /* 0x00000000000c7805 */ /* 0x000fe2000001ff00 */
[----:B------:R-:W-:Y:S01]  /*1450*/  IMAD.MOV.U32 R11, RZ, RZ, 0x1 ;  /* 0x00000001ff0b7424 */ /* 0x000fe200078e00ff */
[----:B------:R-:W4:Y:S01]  /*1460*/  LDC R0, c[0x0][0x374] ;  /* 0x0000dd00ff007b82 */ /* 0x000f220000000800 */
[----:B------:R-:W2:Y:S01]  /*1470*/  LDCU.64 UR22, c[0x0][0x348] ;  /* 0x00006900ff1677ac */ /* 0x000ea20008000a00 */
[----:B------:R-:W-:Y:S01]  /*1480*/  UMOV UR6, URZ ;  /* 0x000000ff00067c82 */ /* 0x000fe20008000000 */
[----:B-1----:R-:W-:-:S04]  /*1490*/  UIADD3 UR5, UPT, UPT, UR13, 0x1f, URZ ;  /* 0x0000001f0d057890 */ /* 0x002fc8000fffe0ff */
[----:B------:R-:W-:-:S04]  /*14a0*/  USHF.R.S32.HI UR4, URZ, 0x1f, UR5 ;  /* 0x0000001fff047899 */ /* 0x000fc80008011405 */
[----:B------:R-:W-:-:S04]  /*14b0*/  ULEA.HI UR4, UR4, UR5, URZ, 0x5 ;  /* 0x0000000504047291 */ /* 0x000fc8000f8f28ff */
[----:B------:R-:W-:Y:S02]  /*14c0*/  USHF.R.S32.HI UR15, URZ, 0x5, UR4 ;  /* 0x00000005ff0f7899 */ /* 0x000fe40008011404 */
[----:B------:R-:W-:Y:S02]  /*14d0*/  UIADD3 UR4, UPT, UPT, UR13, -0x1, URZ ;  /* 0xffffffff0d047890 */ /* 0x000fe4000fffe0ff */
[----:B------:R-:W-:Y:S02]  /*14e0*/  UISETP.LT.U32.AND UP0, UPT, UR15, 0x5, UPT ;  /* 0x000000050f00788c */ /* 0x000fe4000bf01070 */
[----:B------:R-:W-:Y:S02]  /*14f0*/  UISETP.GE.U32.AND UP1, UPT, UR4, -0x3f, UPT ;  /* 0xffffffc10400788c */ /* 0x000fe4000bf26070 */
[----:B------:R-:W-:Y:S02]  /*1500*/  USEL UR14, UR15, 0x5, UP0 ;  /* 0x000000050f0e7887 */ /* 0x000fe40008000000 */
[----:B------:R-:W-:-:S02]  /*1510*/  UIADD3 UR13, UPT, UPT, UR13, 0x3e, URZ ;  /* 0x0000003e0d0d7890 */ /* 0x000fc4000fffe0ff */
[----:B------:R-:W-:Y:S02]  /*1520*/  UIADD3 UR5, UPT, UPT, UR14, -0x1, URZ ;  /* 0xffffffff0e057890 */ /* 0x000fe4000fffe0ff */
[----:B------:R-:W-:-:S03]  /*1530*/  UIADD3 UR7, UPT, UPT, UR15, -UR14, URZ ;  /* 0x8000000e0f077290 */ /* 0x000fc6000fffe0ff */
[----:B------:R-:W-:-:S04]  /*1540*/  @UP1 UIADD3 UR5, UPT, UPT, UR14, URZ, URZ ;  /* 0x000000ff0e051290 */ /* 0x000fc8000fffe0ff */
[----:B--2---:R-:W-:-:S12]  /*1550*/  UIADD3 UR5, UPT, UPT, UR5, 0x1, URZ ;  /* 0x0000000105057890 */ /* 0x004fd8000fffe0ff */
.L_x_35:
[----:B------:R-:W-:Y:S01]  /*1560*/  UISETP.NE.AND UP0, UPT, UR37, URZ, UPT ;  /* 0x000000ff2500728c */ /* 0x000fe2000bf05270 */
[----:B------:R-:W1:Y:S08]  /*1570*/  S2UR UR37, SR_CgaCtaId ;  /* 0x00000000002579c3 */ /* 0x000e700000008800 */
[----:B------:R-:W-:Y:S05]  /*1580*/  BRA.U UP0, `(.L_x_18) ;  /* 0x0000000100347547 */ /* 0x000fea000b800000 */
[----:B------:R-:W2:Y:S01]  /*1590*/  S2R R2, SR_CgaCtaId ;  /* 0x0000000000027919 */ /* 0x000ea20000008800 */
[----:B------:R-:W-:-:S04]  /*15a0*/  MOV R3, 0x400 ;  /* 0x0000040000037802 */ /* 0x000fc80000000f00 */
[----:B--2---:R-:W-:Y:S02]  /*15b0*/  LEA R2, R2, R3, 0x18 ;  /* 0x0000000302027211 */ /* 0x004fe400078ec0ff */
[----:B------:R-:W-:-:S03]  /*15c0*/  SHF.L.U32 R3, R11, 0x1f, RZ ;  /* 0x0000001f0b037819 */ /* 0x000fc600000006ff */
[----:B------:R-:W-:-:S04]  /*15d0*/  IMAD R2, R12, 0x8, R2 ;  /* 0x000000080c027824 */ /* 0x000fc800078e0202 */
[----:B------:R-:W2:Y:S02]  /*15e0*/  SYNCS.PHASECHK.TRANS64.TRYWAIT P0, [R2+URZ+0x110], R3 ;  /* 0x00011003020075a7 */ /* 0x000ea400080011ff */
[----:B--2---:R-:W-:Y:S05]  /*15f0*/  @!P0 BRA `(.L_x_19) ;  /* 0x0000006c00448947 */ /* 0x004fea0003800000 */
.L_x_132:
[----:B------:R-:W-:Y:S01]  /*1600*/  VIADD R12, R12, 0x1 ;  /* 0x000000010c0c7836 */ /* 0x000fe20000000000 */
[----:B------:R2:W-:Y:S04]  /*1610*/  SYNCS.ARRIVE.TRANS64.A1T0 RZ, [R2+URZ+0x100], RZ ;  /* 0x000100ff02ff79a7 */ /* 0x0005e800081000ff */
[----:B------:R-:W-:-:S04]  /*1620*/  ISETP.NE.AND P0, PT, R12, 0x2, PT ;  /* 0x000000020c00780c */ /* 0x000fc80003f05270 */
[----:B------:R-:W-:Y:S02]  /*1630*/  SEL R12, R12, RZ, P0 ;  /* 0x000000ff0c0c7207 */ /* 0x000fe40000000000 */
[----:B--2---:R-:W-:-:S04]  /*1640*/  SEL R2, RZ, 0x1, P0 ;  /* 0x00000001ff027807 */ /* 0x004fc80000000000 */
[----:B------:R-:W-:-:S07]  /*1650*/  LOP3.LUT R11, R11, R2, RZ, 0x3c, !PT ;  /* 0x000000020b0b7212 */ /* 0x000fce00078e3cff */
.L_x_18:
[----:B------:R-:W-:Y:S01]  /*1660*/  UMOV UR4, 0x400 ;  /* 0x0000040000047882 */ /* 0x000fe20000000000 */
[----:B------:R-:W-:Y:S01]  /*1670*/  SHF.L.U32 R2, R17, 0x1f, RZ ;  /* 0x0000001f11027819 */ /* 0x000fe200000006ff */
[----:B-1----:R-:W-:Y:S01]  /*1680*/  ULEA UR4, UR37, UR4, 0x18 ;  /* 0x0000000425047291 */ /* 0x002fe2000f8ec0ff */
[----:B------:R-:W-:Y:S01]  /*1690*/  R2UR UR35, R15 ;  /* 0x000000000f2372ca */ /* 0x000fe200000e0000 */
[----:B------:R-:W-:Y:S01]  /*16a0*/  UISETP.GE.U32.AND UP0, UPT, UR13, 0x3f, UPT ;  /* 0x0000003f0d00788c */ /* 0x000fe2000bf06070 */
[----:B------:R-:W-:Y:S01]  /*16b0*/  R2UR UR11, R14 ;  /* 0x000000000e0b72ca */ /* 0x000fe200000e0000 */
[----:B------:R-:W-:Y:S01]  /*16c0*/  ULEA UR8, UR6, UR4, 0x3 ;  /* 0x0000000406087291 */ /* 0x000fe2000f8e18ff */
[----:B------:R-:W-:-:S08]  /*16d0*/  UMOV UR24, URZ ;  /* 0x000000ff00187c82 */ /* 0x000fd00008000000 */
[----:B------:R1:W2:Y:S01]  /*16e0*/  SYNCS.PHASECHK.TRANS64.TRYWAIT P0, [UR8+0x28], R2 ;  /* 0x00002802ff0075a7 */ /* 0x0002a20008001108 */
[----:B------:R-:W-:Y:S02]  /*16f0*/  USHF.L.U32 UR35, UR35, 0x6, URZ ;  /* 0x0000000623237899 */ /* 0x000fe400080006ff */
[----:B------:R-:W-:Y:S01]  /*1700*/  USHF.L.U32 UR11, UR11, 0x7, URZ ;  /* 0x000000070b0b7899 */ /* 0x000fe200080006ff */
[----:B------:R-:W-:Y:S11]  /*1710*/  BRA.U !UP0, `(.L_x_20) ;  /* 0x0000000108a87547 */ /* 0x000ff6000b800000 */
[----:B------:R-:W-:Y:S01]  /*1720*/  UMOV UR16, URZ ;  /* 0x000000ff00107c82 */ /* 0x000fe20008000000 */
[----:B------:R-:W-:-:S05]  /*1730*/  UMOV UR17, UR6 ;  /* 0x0000000600117c82 */ /* 0x000fca0008000000 */
.L_x_25:
[----:B-1----:R-:W-:Y:S01]  /*1740*/  ULEA UR33, UR17, UR4, 0x3 ;  /* 0x0000000411217291 */ /* 0x002fe2000f8e18ff */
[----:B--2---:R-:W-:Y:S01]  /*1750*/  @!P5 MOV R3, 0x6000 ;  /* 0x000060000003d802 */ /* 0x004fe20000000f00 */
[----:B--2---:R-:W-:Y:S10]  /*1760*/  @P0 BRA `(.L_x_21) ;  /* 0x00000000000c0947 */ /* 0x004ff40003800000 */
[----:B------:R-:W-:-:S04]  /*1770*/  SHF.L.U32 R4, R17, 0x1f, RZ ;  /* 0x0000001f11047819 */ /* 0x000fc800000006ff */
[----:B------:R-:W2:Y:S02]  /*1780*/  SYNCS.PHASECHK.TRANS64.TRYWAIT P0, [UR33+0x28], R4 ;  /* 0x00002804ff0075a7 */ /* 0x000ea40008001121 */
[----:B--2---:R-:W-:Y:S05]  /*1790*/  @!P0 BRA `(.L_x_22) ;  /* 0x0000006800f08947 */ /* 0x004fea0003800000 */
.L_x_21:
[----:B------:R2:W-:Y:S01]  /*17a0*/  @!P5 SYNCS.ARRIVE.TRANS64 RZ, [UR33], R3 ;  /* 0x00000003ffffd9a7 */ /* 0x0005e20008000021 */
[----:B------:R-:W-:Y:S04]  /*17b0*/  BSSY.RECONVERGENT B0, `(.L_x_23) ;  /* 0x0000003000007945 */ /* 0x000fe80003800200 */
[----:B------:R-:W-:Y:S05]  /*17c0*/  @P4 BRA `(.L_x_24) ;  /* 0x0000000000044947 */ /* 0x000fea0003800000 */
[----:B------:R-:W-:Y:S05]  /*17d0*/  BPT.TRAP 0x1 ;  /* 0x000000040000795c */ /* 0x000fea0000300000 */
.L_x_24:
[----:B------:R-:W-:Y:S05]  /*17e0*/  BSYNC.RECONVERGENT B0 ;  /* 0x0000000000007941 */ /* 0x000fea0003800200 */
.L_x_23:
[----:B------:R-:W-:Y:S02]  /*17f0*/  UIADD3 UR6, UPT, UPT, UR17, 0x1, URZ ;  /* 0x0000000111067890 */ /* 0x000fe4000fffe0ff */
[----:B------:R-:W-:Y:S02]  /*1800*/  ULEA UR32, UR17, UR4, 0xd ;  /* 0x0000000411207291 */ /* 0x000fe4000f8e68ff */
[----:B------:R-:W-:Y:S02]  /*1810*/  UISETP.NE.AND UP0, UPT, UR6, 0x5, UPT ;  /* 0x000000050600788c */ /* 0x000fe4000bf05270 */
[----:B------:R-:W-:Y:S02]  /*1820*/  UIADD3 UR26, UP1, UPT, UR22, 0x80, URZ ;  /* 0x00000080161a7890 */ /* 0x000fe4000ff3e0ff */
[----:B------:R-:W-:Y:S02]  /*1830*/  USEL UR9, URZ, 0x1, UP0 ;  /* 0x00000001ff097887 */ /* 0x000fe40008000000 */
[----:B------:R-:W-:-:S02]  /*1840*/  USEL UR6, UR6, URZ, UP0 ;  /* 0x000000ff06067287 */ /* 0x000fc40008000000 */
[----:B------:R-:W-:Y:S02]  /*1850*/  UIADD3 UR20, UP0, UPT, UR22, 0x180, URZ ;  /* 0x0000018016147890 */ /* 0x000fe4000ff1e0ff */
[----:B------:R-:W-:Y:S01]  /*1860*/  ULEA UR8, UR6, UR4, 0x3 ;  /* 0x0000000406087291 */ /* 0x000fe2000f8e18ff */
[----:B------:R-:W-:Y:S01]  /*1870*/  LOP3.LUT R17, R17, UR9, RZ, 0x3c, !PT ;  /* 0x0000000911117c12 */ /* 0x000fe2000f8e3cff */
[----:B------:R-:W-:Y:S02]  /*1880*/  USHF.L.U32 UR34, UR16, 0x5, URZ ;  /* 0x0000000510227899 */ /* 0x000fe400080006ff */
[----:B------:R-:W-:Y:S01]  /*1890*/  UIADD3.X UR27, UPT, UPT, URZ, UR23, URZ, UP1, !UPT ;  /* 0x00000017ff1b7290 */ /* 0x000fe20008ffe4ff */
[----:B-1----:R-:W-:Y:S01]  /*18a0*/  SHF.L.U32 R2, R17, 0x1f, RZ ;  /* 0x0000001f11027819 */ /* 0x002fe200000006ff */
[----:B------:R-:W-:Y:S02]  /*18b0*/  UIADD3 UR32, UPT, UPT, UR32, 0x8800, URZ ;  /* 0x0000880020207890 */ /* 0x000fe4000fffe0ff */
[----:B------:R-:W-:Y:S01]  /*18c0*/  UIADD3.X UR21, UPT, UPT, URZ, UR23, URZ, UP0, !UPT ;  /* 0x00000017ff157290 */ /* 0x000fe200087fe4ff */
[----:B------:R1:W1:Y:S01]  /*18d0*/  SYNCS.PHASECHK.TRANS64.TRYWAIT P0, [UR8+0x28], R2 ;  /* 0x00002802ff0075a7 */ /* 0x0002620008001108 */
[----:B------:R-:W-:Y:S01]  /*18e0*/  ULEA UR8, UR17, UR4, 0xe ;  /* 0x0000000411087291 */ /* 0x000fe2000f8e70ff */
[----:B------:R-:W-:Y:S01]  /*18f0*/  UMOV UR18, 0x0 ;  /* 0x0000000000127882 */ /* 0x000fe20000000000 */
[----:B------:R-:W-:-:S02]  /*1900*/  UMOV UR19, 0x10000000 ;  /* 0x1000000000137882 */ /* 0x000fc40000000000 */
[----:B------:R-:W-:Y:S01]  /*1910*/  UIADD3 UR8, UPT, UPT, UR8, 0x12800, URZ ;  /* 0x0001280008087890 */ /* 0x000fe2000fffe0ff */
[----:B------:R1:W-:Y:S01]  /*1920*/  UTMALDG.3D [UR32], [UR26], desc[UR18] ;  /* 0x000012201a0075b4 */ /* 0x0003e20008011000 */
[----:B------:R-:W-:Y:S01]  /*1930*/  UMOV UR12, UR36 ;  /* 0x00000024000c7c82 */ /* 0x000fe20008000000 */
[----:B------:R-:W-:Y:S01]  /*1940*/  UMOV UR9, UR33 ;  /* 0x0000002100097c82 */ /* 0x000fe20008000000 */
[----:B------:R-:W-:Y:S01]  /*1950*/  UMOV UR10, UR34 ;  /* 0x00000022000a7c82 */ /* 0x000fe20008000000 */
[----:B------:R-:W-:Y:S01]  /*1960*/  UIADD3 UR16, UPT, UPT, UR16, 0x1, URZ ;  /* 0x0000000110107890 */ /* 0x000fe2000fffe0ff */
[----:B------:R-:W-:Y:S01]  /*1970*/  UMOV UR24, UR5 ;  /* 0x0000000500187c82 */ /* 0x000fe20008000000 */
[----:B------:R-:W-:Y:S02]  /*1980*/  UMOV UR17, UR6 ;  /* 0x0000000600117c82 */ /* 0x000fe40008000000 */
[----:B------:R1:W-:Y:S01]  /*1990*/  UTMALDG.3D [UR8], [UR20], desc[UR18] ;  /* 0x00001208140075b4 */ /* 0x0003e20008011000 */
[----:B------:R-:W-:-:S09]  /*19a0*/  UISETP.NE.AND UP0, UPT, UR16, UR5, UPT ;  /* 0x000000051000728c */ /* 0x000fd2000bf05270 */
[----:B------:R-:W-:Y:S05]  /*19b0*/  BRA.U UP0, `(.L_x_25) ;  /* 0xfffffffd00607547 */ /* 0x000fea000b83ffff */
.L_x_20:
[----:B-1----:R-:W-:Y:S01]  /*19c0*/  ULEA UR8, UR6, UR4, 0x3 ;  /* 0x0000000406087291 */ /* 0x002fe2000f8e18ff */
[----:B------:R-:W-:Y:S01]  /*19d0*/  SHF.L.U32 R2, R17, 0x1f, RZ ;  /* 0x0000001f11027819 */ /* 0x000fe200000006ff */
[----:B------:R-:W-:Y:S01]  /*19e0*/  @!P1 SYNCS.ARRIVE.TRANS64.A1T0 RZ, [UR4+0x98], RZ ;  /* 0x000098ffffff99a7 */ /* 0x000fe20008100004 */
[----:B------:R-:W-:-:S06]  /*19f0*/  UISETP.GT.AND UP0, UPT, UR15, UR14, UPT ;  /* 0x0000000e0f00728c */ /* 0x000fcc000bf04270 */
[----:B--2---:R1:W2:Y:S03]  /*1a00*/  SYNCS.PHASECHK.TRANS64.TRYWAIT P0, [UR8+0x28], R2 ;  /* 0x00002802ff0075a7 */ /* 0x0042a60008001108 */
[----:B------:R-:W-:Y:S05]  /*1a10*/  BRA.U !UP0, `(.L_x_26) ;  /* 0x0000000108ac7547 */ /* 0x000fea000b800000 */
[----:B------:R-:W-:Y:S01]  /*1a20*/  UIADD3 UR21, UPT, UPT, UR7, UR24, URZ ;  /* 0x0000001807157290 */ /* 0x000fe2000fffe0ff */
[----:B------:R-:W-:-:S11]  /*1a30*/  UMOV UR25, UR6 ;  /* 0x0000000600197c82 */ /* 0x000fd60008000000 */
.L_x_31:
[----:B-1----:R-:W-:Y:S01]  /*1a40*/  ULEA UR17, UR25, UR4, 0x3 ;  /* 0x0000000419117291 */ /* 0x002fe2000f8e18ff */
[----:B--2---:R-:W-:Y:S01]  /*1a50*/  @!P5 MOV R3, 0x6000 ;  /* 0x000060000003d802 */ /* 0x004fe20000000f00 */
[----:B--2---:R-:W-:Y:S10]  /*1a60*/  @P0 BRA `(.L_x_27) ;  /* 0x00000000000c0947 */ /* 0x004ff40003800000 */
[----:B------:R-:W-:-:S04]  /*1a70*/  SHF.L.U32 R4, R17, 0x1f, RZ ;  /* 0x0000001f11047819 */ /* 0x000fc800000006ff */
[----:B------:R-:W2:Y:S02]  /*1a80*/  SYNCS.PHASECHK.TRANS64.TRYWAIT P0, [UR17+0x28], R4 ;  /* 0x00002804ff0075a7 */ /* 0x000ea40008001111 */
[----:B--2---:R-:W-:Y:S05]  /*1a90*/  @!P0 BRA `(.L_x_28) ;  /* 0x0000006800488947 */ /* 0x004fea0003800000 */
.L_x_27:
[----:B------:R2:W-:Y:S01]  /*1aa0*/  @!P5 SYNCS.ARRIVE.TRANS64 RZ, [UR17], R3 ;  /* 0x00000003ffffd9a7 */ /* 0x0005e20008000011 */
[----:B------:R-:W-:Y:S04]  /*1ab0*/  BSSY.RECONVERGENT B0, `(.L_x_29) ;  /* 0x0000003000007945 */ /* 0x000fe80003800200 */
[----:B------:R-:W-:Y:S05]  /*1ac0*/  @P4 BRA `(.L_x_30) ;  /* 0x0000000000044947 */ /* 0x000fea0003800000 */
[----:B------:R-:W-:Y:S05]  /*1ad0*/  BPT.TRAP 0x1 ;  /* 0x000000040000795c */ /* 0x000fea0000300000 */
.L_x_30:
[----:B------:R-:W-:Y:S05]  /*1ae0*/  BSYNC.RECONVERGENT B0 ;  /* 0x0000000000007941 */ /* 0x000fea0003800200 */
.L_x_29:
        /* <DEDUP_REMOVED lines=10> */
[----:B------:R-:W-:Y:S01]  /*1b90*/  UIADD3 UR16, UPT, UPT, UR16, 0x8800, URZ ;  /* 0x0000880010107890 */ /* 0x000fe2000fffe0ff */
[----:B-1----:R-:W-:Y:S01]  /*1ba0*/  SHF.L.U32 R2, R17, 0x1f, RZ ;  /* 0x0000001f11027819 */ /* 0x002fe200000006ff */
[----:B------:R-:W-:Y:S02]  /*1bb0*/  UIADD3.X UR31, UPT, UPT, URZ, UR23, URZ, UP1, !UPT ;  /* 0x00000017ff1f7290 */ /* 0x000fe40008ffe4ff */
[----:B------:R-:W-:Y:S01]  /*1bc0*/  UIADD3.X UR29, UPT, UPT, URZ, UR23, URZ, UP0, !UPT ;  /* 0x00000017ff1d7290 */ /* 0x000fe200087fe4ff */
[----:B------:R1:W1:Y:S01]  /*1bd0*/  SYNCS.PHASECHK.TRANS64.TRYWAIT P0, [UR8+0x28], R2 ;  /* 0x00002802ff0075a7 */ /* 0x0002620008001108 */
[----:B------:R-:W-:Y:S01]  /*1be0*/  ULEA UR8, UR25, UR4, 0xe ;  /* 0x0000000419087291 */ /* 0x000fe2000f8e70ff */
[----:B------:R-:W-:Y:S01]  /*1bf0*/  UMOV UR26, 0x0 ;  /* 0x00000000001a7882 */ /* 0x000fe20000000000 */
[----:B------:R-:W-:-:S02]  /*1c00*/  UMOV UR27, 0x10000000 ;  /* 0x10000000001b7882 */ /* 0x000fc40000000000 */
[----:B------:R-:W-:Y:S01]  /*1c10*/  UIADD3 UR8, UPT, UPT, UR8, 0x12800, URZ ;  /* 0x0001280008087890 */ /* 0x000fe2000fffe0ff */
[----:B------:R-:W-:Y:S01]  /*1c20*/  UMOV UR19, UR35 ;  /* 0x0000002300137c82 */ /* 0x000fe20008000000 */
[----:B------:R-:W-:Y:S01]  /*1c30*/  UMOV UR20, UR36 ;  /* 0x0000002400147c82 */ /* 0x000fe20008000000 */
[----:B------:R-:W-:Y:S01]  /*1c40*/  UMOV UR12, UR36 ;  /* 0x00000024000c7c82 */ /* 0x000fe20008000000 */
[----:B------:R-:W-:Y:S01]  /*1c50*/  UMOV UR9, UR17 ;  /* 0x0000001100097c82 */ /* 0x000fe20008000000 */
[----:B------:R-:W-:Y:S01]  /*1c60*/  UMOV UR10, UR18 ;  /* 0x00000012000a7c82 */ /* 0x000fe20008000000 */
[----:B------:R1:W-:Y:S01]  /*1c70*/  UTMALDG.3D [UR16], [UR30], desc[UR26] ;  /* 0x00001a101e0075b4 */ /* 0x0003e20008011000 */
[----:B------:R-:W-:Y:S01]  /*1c80*/  UIADD3 UR24, UPT, UPT, UR24, 0x1, URZ ;  /* 0x0000000118187890 */ /* 0x000fe2000fffe0ff */
[----:B------:R-:W-:-:S03]  /*1c90*/  UMOV UR25, UR6 ;  /* 0x0000000600197c82 */ /* 0x000fc60008000000 */
[----:B------:R-:W-:Y:S01]  /*1ca0*/  UISETP.NE.AND UP0, UPT, UR24, UR21, UPT ;  /* 0x000000151800728c */ /* 0x000fe2000bf05270 */
[----:B------:R1:W-:Y:S08]  /*1cb0*/  UTMALDG.3D [UR8], [UR28], desc[UR26] ;  /* 0x00001a081c0075b4 */ /* 0x0003f00008011000 */
[----:B------:R-:W-:Y:S05]  /*1cc0*/  BRA.U UP0, `(.L_x_31) ;  /* 0xfffffffd005c7547 */ /* 0x000fea000b83ffff */
.L_x_26:
[C---:B-1----:R-:W-:Y:S01]  /*1cd0*/  LEA R2, R16.reuse, UR4, 0x3 ;  /* 0x0000000410027c11 */ /* 0x042fe2000f8e18ff */
[----:B------:R-:W-:Y:S01]  /*1ce0*/  NOP ;  /* 0x0000000000007918 */ /* 0x000fe20000000000 */
[----:B--2---:R-:W-:Y:S02]  /*1cf0*/  SHF.L.U32 R3, R13, 0x1f, RZ ;  /* 0x0000001f0d037819 */ /* 0x004fe400000006ff */
[----:B------:R-:W-:Y:S02]  /*1d00*/  LEA R4, R16, UR4, 0x4 ;  /* 0x0000000410047c11 */ /* 0x000fe4000f8e20ff */
[----:B------:R-:W1:Y:S02]  /*1d10*/  SYNCS.PHASECHK.TRANS64.TRYWAIT P0, [R2+URZ+0xa0], R3 ;  /* 0x0000a003020075a7 */ /* 0x000e6400080011ff */
[----:B-1----:R-:W-:Y:S05]  /*1d20*/  @!P0 BRA `(.L_x_32) ;  /* 0x0000006400bc8947 */ /* 0x002fea0003800000 */
.L_x_135:
[----:B------:R-:W2:Y:S01]  /*1d30*/  LDS.128 R4, [R4+0x130] ;  /* 0x0001300004047984 */ /* 0x000ea20000000c00 */
[----:B---3--:R-:W-:Y:S01]  /*1d40*/  ISETP.GE.AND P0, PT, R26, 0x1, PT ;  /* 0x000000011a00780c */ /* 0x008fe20003f06270 */
[----:B-1----:R-:W-:Y:S01]  /*1d50*/  VIADD R2, R2, 0xb0 ;  /* 0x000000b002027836 */ /* 0x002fe20000000000 */
[----:B------:R-:W-:Y:S01]  /*1d60*/  @!PT LDS RZ, [RZ] ;  /* 0x00000000fffff984 */ /* 0x000fe20000000800 */
[----:B------:R-:W-:Y:S01]  /*1d70*/  @!PT LDS RZ, [RZ] ;  /* 0x00000000fffff984 */ /* 0x000fe20000000800 */
[----:B------:R-:W-:Y:S01]  /*1d80*/  @!PT LDS RZ, [RZ] ;  /* 0x00000000fffff984 */ /* 0x000fe20000000800 */
[----:B------:R-:W-:Y:S01]  /*1d90*/  @!PT LDS RZ, [RZ] ;  /* 0x00000000fffff984 */ /* 0x000fe20000000800 */
[----:B------:R1:W-:Y:S06]  /*1da0*/  MEMBAR.ALL.CTA ;  /* 0x0000000000007992 */ /* 0x0003ec0000008000 */
[----:B-1----:R-:W1:Y:S01]  /*1db0*/  FENCE.VIEW.ASYNC.S ;  /* 0x00000000000073c6 */ /* 0x002e620000000000 */
[----:B------:R-:W-:-:S04]  /*1dc0*/  PRMT R2, RZ, 0x654, R2 ;  /* 0x00000654ff027816 */ /* 0x000fc80000000002 */
[----:B-1----:R1:W-:Y:S01]  /*1dd0*/  SYNCS.ARRIVE.TRANS64.RED.A1T0 RZ, [R2+URZ], RZ ;  /* 0x000000ff02ff79a7 */ /* 0x0023e200081004ff */
[----:B--2---:R-:W-:-:S13]  /*1de0*/  LOP3.LUT P2, RZ, R6, 0x1, RZ, 0xc0, !PT ;  /* 0x0000000106ff7812 */ /* 0x004fda000784c0ff */
[----:B------:R-:W-:Y:S01]  /*1df0*/  @P2 SHF.R.U32.HI R3, RZ, 0x10, R5 ;  /* 0x00000010ff032819 */ /* 0x000fe20000011605 */
[----:B------:R-:W-:Y:S01]  /*1e00*/  VOTEU.ANY UP0, P2 ;  /* 0x0000000000ff7886 */ /* 0x000fe20001000100 */
[----:B------:R-:W-:Y:S02]  /*1e10*/  @P2 MOV R10, R4 ;  /* 0x00000004000a2202 */ /* 0x000fe40000000f00 */
[----:B------:R-:W-:Y:S02]  /*1e20*/  @P2 R2UR.BROADCAST UR8, R3 ;  /* 0x00000000030822ca */ /* 0x000fe400008e0000 */
[----:B------:R-:W-:-:S11]  /*1e30*/  @P2 LOP3.LUT R9, R5, 0xffff, RZ, 0xc0, !PT ;  /* 0x0000ffff05092812 */ /* 0x000fd600078ec0ff */
[----:B------:R-:W-:Y:S01]  /*1e40*/  @UP0 UMOV UR36, UR8 ;  /* 0x0000000800240c82 */ /* 0x000fe20008000000 */
[----:B-1----:R-:W-:Y:S05]  /*1e50*/  @!P0 BRA `(.L_x_33) ;  /* 0x0000000000b88947 */ /* 0x002fea0003800000 */
[----:B------:R-:W4:Y:S01]  /*1e60*/  LDC.64 R4, c[0x0][0xb18] ;  /* 0x0002c600ff047b82 */ /* 0x000f220000000a00 */
[----:B------:R-:W-:-:S07]  /*1e70*/  ISETP.NE.AND P3, PT, R26, 0x1, PT ;  /* 0x000000011a00780c */ /* 0x000fce0003f65270 */
[----:B------:R-:W1:Y:S08]  /*1e80*/  LDC.64 R6, c[0x0][0xb10] ;  /* 0x0002c400ff067b82 */ /* 0x000e700000000a00 */
[----:B------:R-:W2:Y:S08]  /*1e90*/  LDC R14, c[0x0][0xb20] ;  /* 0x0002c800ff0e7b82 */ /* 0x000eb00000000800 */
[----:B------:R-:W3:Y:S01]  /*1ea0*/  LDC R15, c[0x0][0xb0c] ;  /* 0x0002c300ff0f7b82 */ /* 0x000ee20000000800 */
[----:B----4-:R-:W-:Y:S01]  /*1eb0*/  IMAD.HI.U32 R19, R0, R5, RZ ;  /* 0x0000000500137227 */ /* 0x010fe200078e00ff */
[----:B------:R-:W-:-:S03]  /*1ec0*/  ISETP.NE.AND P0, PT, R4, 0x1, PT ;  /* 0x000000010400780c */ /* 0x000fc60003f05270 */
[----:B------:R-:W-:-:S03]  /*1ed0*/  IMAD.HI.U32 R5, R9, R5, RZ ;  /* 0x0000000509057227 */ /* 0x000fc600078e00ff */
[----:B------:R-:W4:Y:S01]  /*1ee0*/  LDC.64 R2, c[0x0][0xb28] ;  /* 0x0002ca00ff027b82 */ /* 0x000f220000000a00 */
[----:B-1----:R-:W-:-:S04]  /*1ef0*/  IMAD.HI.U32 R20, R8, R6, RZ ;  /* 0x0000000608147227 */ /* 0x002fc800078e00ff */
[----:B------:R-:W-:Y:S01]  /*1f00*/  IMAD.HI.U32 R21, R10, R6, RZ ;  /* 0x000000060a157227 */ /* 0x000fe200078e00ff */
[----:B------:R-:W-:Y:S02]  /*1f10*/  SHF.R.U32.HI R20, RZ, R7, R20 ;  /* 0x00000007ff147219 */ /* 0x000fe40000011614 */
[-C--:B--2---:R-:W-:Y:S02]  /*1f20*/  SHF.R.U32.HI R19, RZ, R14.reuse, R19 ;  /* 0x0000000eff137219 */ /* 0x084fe40000011613 */
[----:B------:R-:W-:Y:S02]  /*1f30*/  SHF.R.U32.HI R5, RZ, R14, R5 ;  /* 0x0000000eff057219 */ /* 0x000fe40000011605 */
[----:B------:R-:W-:Y:S02]  /*1f40*/  SEL R19, R0, R19, !P0 ;  /* 0x0000001300137207 */ /* 0x000fe40004000000 */
[----:B------:R-:W-:Y:S02]  /*1f50*/  SHF.R.U32.HI R21, RZ, R7, R21 ;  /* 0x00000007ff157219 */ /* 0x000fe40000011615 */
[----:B---3--:R-:W-:-:S02]  /*1f60*/  ISETP.NE.AND P1, PT, R15, 0x1, PT ;  /* 0x000000010f00780c */ /* 0x008fc40003f25270 */
[----:B------:R-:W-:Y:S02]  /*1f70*/  SEL R5, R9, R5, !P0 ;  /* 0x0000000509057207 */ /* 0x000fe40004000000 */
[----:B------:R-:W-:Y:S02]  /*1f80*/  SEL R20, R8, R20, !P1 ;  /* 0x0000001408147207 */ /* 0x000fe40004800000 */
[----:B------:R-:W-:Y:S01]  /*1f90*/  SEL R21, R10, R21, !P1 ;  /* 0x000000150a157207 */ /* 0x000fe20004800000 */
[----:B----4-:R-:W-:-:S04]  /*1fa0*/  IMAD.HI.U32 R18, R19, R2, RZ ;  /* 0x0000000213127227 */ /* 0x010fc800078e00ff */
        /* <DEDUP_REMOVED lines=10> */
[----:B------:R-:W-:-:S04]  /*2050*/  @!P0 IMAD.HI.U32 R7, R21, R2, RZ ;  /* 0x0000000215078227 */ /* 0x000fc800078e00ff */
[----:B------:R-:W-:Y:S01]  /*2060*/  IMAD.MOV R2, RZ, RZ, -R6 ;  /* 0x000000ffff027224 */ /* 0x000fe200078e0a06 */
[----:B------:R-:W-:Y:S02]  /*2070*/  @!P0 SHF.R.U32.HI R3, RZ, R3, R7 ;  /* 0x00000003ff038219 */ /* 0x000fe40000011607 */
[----:B------:R-:W-:Y:S01]  /*2080*/  IADD3 R7, PT, PT, -R5, RZ, RZ ;  /* 0x000000ff05077210 */ /* 0x000fe20007ffe1ff */
[----:B------:R-:W-:Y:S01]  /*2090*/  IMAD R2, R26, R2, R5 ;  /* 0x000000021a027224 */ /* 0x000fe200078e0205 */
        /* <DEDUP_REMOVED lines=10> */
.L_x_33:
[----:B------:R-:W1:Y:S02]  /*2140*/  LDCU UR8, c[0x0][0xb30] ;  /* 0x00016600ff0877ac */ /* 0x000e640008000800 */
[----:B-1----:R-:W-:-:S09]  /*2150*/  UISETP.NE.AND UP0, UPT, UR8, 0x1, UPT ;  /* 0x000000010800788c */ /* 0x002fd2000bf05270 */
[----:B------:R-:W-:Y:S05]  /*2160*/  BRA.U UP0, `(.L_x_34) ;  /* 0x0000000100407547 */ /* 0x000fea000b800000 */
[----:B------:R-:W1:Y:S08]  /*2170*/  LDC.64 R4, c[0x0][0xb10] ;  /* 0x0002c400ff047b82 */ /* 0x000e700000000a00 */
[----:B------:R-:W2:Y:S08]  /*2180*/  LDC.64 R2, c[0x0][0xb18] ;  /* 0x0002c600ff027b82 */ /* 0x000eb00000000a00 */
[----:B------:R-:W3:Y:S08]  /*2190*/  LDC R6, c[0x0][0xb20] ;  /* 0x0002c800ff067b82 */ /* 0x000ef00000000800 */
[----:B------:R-:W4:Y:S01]  /*21a0*/  LDC R7, c[0x0][0xb0c] ;  /* 0x0002c300ff077b82 */ /* 0x000f220000000800 */
[----:B-1----:R-:W-:-:S05]  /*21b0*/  IMAD.HI.U32 R4, R10, R4, RZ ;  /* 0x000000040a047227 */ /* 0x002fca00078e00ff */
[----:B------:R-:W-:Y:S01]  /*21c0*/  SHF.R.U32.HI R4, RZ, R5, R4 ;  /* 0x00000005ff047219 */ /* 0x000fe20000011604 */
[----:B--2---:R-:W-:Y:S01]  /*21d0*/  IMAD.HI.U32 R3, R9, R3, RZ ;  /* 0x0000000309037227 */ /* 0x004fe200078e00ff */
[----:B------:R-:W-:-:S04]  /*21e0*/  ISETP.NE.AND P0, PT, R2, 0x1, PT ;  /* 0x000000010200780c */ /* 0x000fc80003f05270 */
[----:B---3--:R-:W-:-:S04]  /*21f0*/  SHF.R.U32.HI R3, RZ, R6, R3 ;  /* 0x00000006ff037219 */ /* 0x008fc80000011603 */
[----:B------:R-:W-:Y:S02]  /*2200*/  SEL R3, R9, R3, !P0 ;  /* 0x0000000309037207 */ /* 0x000fe40004000000 */
[----:B----4-:R-:W-:-:S04]  /*2210*/  ISETP.NE.AND P1, PT, R7, 0x1, PT ;  /* 0x000000010700780c */ /* 0x010fc80003f25270 */
[----:B------:R-:W-:-:S05]  /*2220*/  SEL R4, R10, R4, !P1 ;  /* 0x000000040a047207 */ /* 0x000fca0004800000 */
[----:B------:R-:W-:Y:S02]  /*2230*/  IMAD.IADD R5, R3, 0x1, -R4 ;  /* 0x0000000103057824 */ /* 0x000fe400078e0a04 */
[----:B------:R-:W-:Y:S02]  /*2240*/  IMAD.IADD R3, R4, 0x1, -R3 ;  /* 0x0000000104037824 */ /* 0x000fe400078e0a03 */
[----:B------:R-:W-:Y:S02]  /*2250*/  IMAD R10, R5, R7, R10 ;  /* 0x00000007050a7224 */ /* 0x000fe400078e020a */
[----:B------:R-:W-:-:S07]  /*2260*/  IMAD R9, R3, R2, R9 ;  /* 0x0000000203097224 */ /* 0x000fce00078e0209 */
.L_x_34:
[----:B------:R-:W-:Y:S01]  /*2270*/  VIADD R16, R16, 0x1 ;  /* 0x0000000110107836 */ /* 0x000fe20000000000 */
[----:B------:R-:W-:Y:S01]  /*2280*/  PLOP3.LUT P1, PT, PT, PT, PT, 0x80, 0x8 ;  /* 0x000000000008781c */ /* 0x000fe20003f2f070 */
[----:B------:R-:W-:Y:S02]  /*2290*/  IMAD.IADD R15, R10, 0x1, R63 ;  /* 0x000000010a0f7824 */ /* 0x000fe400078e023f */
[----:B------:R-:W-:Y:S01]  /*22a0*/  IMAD.IADD R14, R9, 0x1, R62 ;  /* 0x00000001090e7824 */ /* 0x000fe200078e023e */
[----:B------:R-:W-:-:S04]  /*22b0*/  ISETP.NE.AND P0, PT, R16, 0x2, PT ;  /* 0x000000021000780c */ /* 0x000fc80003f05270 */
[----:B------:R-:W-:Y:S02]  /*22c0*/  SEL R2, RZ, 0x1, P0 ;  /* 0x00000001ff027807 */ /* 0x000fe40000000000 */
[----:B------:R-:W-:Y:S02]  /*22d0*/  SEL R16, R16, RZ, P0 ;  /* 0x000000ff10107207 */ /* 0x000fe40000000000 */
[----:B------:R-:W-:Y:S01]  /*22e0*/  LOP3.LUT R13, R13, R2, RZ, 0x3c, !PT ;  /* 0x000000020d0d7212 */ /* 0x000fe200078e3cff */
[----:B------:R-:W-:Y:S06]  /*22f0*/  @P2 BRA `(.L_x_35) ;  /* 0xfffffff000982947 */ /* 0x000fec000383ffff */
[----:B------:R-:W-:Y:S01]  /*2300*/  UIADD3 UR4, UPT, UPT, UR4, 0x28, URZ ;  /* 0x0000002804047890 */ /* 0x000fe2000fffe0ff */
[----:B------:R-:W-:-:S03]  /*2310*/  SHF.L.U32 R2, R17, 0x1f, RZ ;  /* 0x0000001f11027819 */ /* 0x000fc600000006ff */
[----:B------:R-:W-:-:S09]  /*2320*/  ULEA UR5, UR6, UR4, 0x3 ;  /* 0x0000000406057291 */ /* 0x000fd2000f8e18ff */
[----:B------:R-:W1:Y:S02]  /*2330*/  SYNCS.PHASECHK.TRANS64.TRYWAIT P0, [UR5], R2 ;  /* 0x00000002ff0075a7 */ /* 0x000e640008001105 */
[----:B-1----:R-:W-:Y:S05]  /*2340*/  @!P0 BRA `(.L_x_36) ;  /* 0x0000006000488947 */ /* 0x002fea0003800000 */
.L_x_137:
[----:B------:R-:W-:-:S04]  /*2350*/  UIADD3 UR6, UPT, UPT, UR6, 0x1, URZ ;  /* 0x0000000106067890 */ /* 0x000fc8000fffe0ff */
[----:B------:R-:W-:-:S04]  /*2360*/  UISETP.NE.AND UP0, UPT, UR6, 0x5, UPT ;  /* 0x000000050600788c */ /* 0x000fc8000bf05270 */
[----:B------:R-:W-:Y:S02]  /*2370*/  USEL UR7, URZ, 0x1, UP0 ;  /* 0x00000001ff077887 */ /* 0x000fe40008000000 */
[----:B------:R-:W-:-:S04]  /*2380*/  USEL UR6, UR6, URZ, UP0 ;  /* 0x000000ff06067287 */ /* 0x000fc80008000000 */
[----:B------:R-:W-:Y:S01]  /*2390*/  ULEA UR5, UR6, UR4, 0x3 ;  /* 0x0000000406057291 */ /* 0x000fe2000f8e18ff */
[----:B-1----:R-:W-:-:S04]  /*23a0*/  LOP3.LUT R2, R17, UR7, RZ, 0x3c, !PT ;  /* 0x0000000711027c12 */ /* 0x002fc8000f8e3cff */
[----:B------:R-:W-:-:S04]  /*23b0*/  SHF.L.U32 R3, R2, 0x1f, RZ ;  /* 0x0000001f02037819 */ /* 0x000fc800000006ff */
[----:B------:R-:W1:Y:S02]  /*23c0*/  SYNCS.PHASECHK.TRANS64.TRYWAIT P0, [UR5], R3 ;  /* 0x00000003ff0075a7 */ /* 0x000e640008001105 */
[----:B-1----:R-:W-:Y:S05]  /*23d0*/  @!P0 BRA `(.L_x_37) ;  /* 0x00000060003c8947 */ /* 0x002fea0003800000 */
.L_x_139:
[----:B------:R-:W-:-:S04]  /*23e0*/  UIADD3 UR6, UPT, UPT, UR6, 0x1, URZ ;  /* 0x0000000106067890 */ /* 0x000fc8000fffe0ff */
[----:B------:R-:W-:-:S04]  /*23f0*/  UISETP.NE.AND UP0, UPT, UR6, 0x5, UPT ;  /* 0x000000050600788c */ /* 0x000fc8000bf05270 */
[----:B------:R-:W-:Y:S02]  /*2400*/  USEL UR7, URZ, 0x1, UP0 ;  /* 0x00000001ff077887 */ /* 0x000fe40008000000 */
[----:B------:R-:W-:-:S04]  /*2410*/  USEL UR6, UR6, URZ, UP0 ;  /* 0x000000ff06067287 */ /* 0x000fc80008000000 */
[----:B------:R-:W-:Y:S01]  /*2420*/  ULEA UR5, UR6, UR4, 0x3 ;  /* 0x0000000406057291 */ /* 0x000fe2000f8e18ff */
[----:B------:R-:W-:-:S04]  /*2430*/  LOP3.LUT R2, R2, UR7, RZ, 0x3c, !PT ;  /* 0x0000000702027c12 */ /* 0x000fc8000f8e3cff */
[----:B-1----:R-:W-:-:S04]  /*2440*/  SHF.L.U32 R3, R2, 0x1f, RZ ;  /* 0x0000001f02037819 */ /* 0x002fc800000006ff */
[----:B------:R-:W1:Y:S02]  /*2450*/  SYNCS.PHASECHK.TRANS64.TRYWAIT P0, [UR5], R3 ;  /* 0x00000003ff0075a7 */ /* 0x000e640008001105 */
[----:B-1----:R-:W-:Y:S05]  /*2460*/  @!P0 BRA `(.L_x_38) ;  /* 0x0000006000308947 */ /* 0x002fea0003800000 */
.L_x_141:
        /* <DEDUP_REMOVED lines=9> */
.L_x_143:
[----:B------:R-:W-:-:S04]  /*2500*/  UIADD3 UR6, UPT, UPT, UR6, 0x1, URZ ;  /* 0x0000000106067890 */ /* 0x000fc8000fffe0ff */
[----:B------:R-:W-:-:S04]  /*2510*/  UISETP.NE.AND UP0, UPT, UR6, 0x5, UPT ;  /* 0x000000050600788c */ /* 0x000fc8000bf05270 */
[----:B------:R-:W-:Y:S02]  /*2520*/  USEL UR5, URZ, 0x1, UP0 ;  /* 0x00000001ff057887 */ /* 0x000fe40008000000 */
[----:B------:R-:W-:-:S04]  /*2530*/  USEL UR6, UR6, URZ, UP0 ;  /* 0x000000ff06067287 */ /* 0x000fc80008000000 */
[----:B------:R-:W-:Y:S01]  /*2540*/  ULEA UR6, UR6, UR4, 0x3 ;  /* 0x0000000406067291 */ /* 0x000fe2000f8e18ff */
[----:B------:R-:W-:-:S04]  /*2550*/  LOP3.LUT R2, R2, UR5, RZ, 0x3c, !PT ;  /* 0x0000000502027c12 */ /* 0x000fc8000f8e3cff */
[----:B------:R-:W-:Y:S01]  /*2560*/  SHF.L.U32 R2, R2, 0x1f, RZ ;  /* 0x0000001f02027819 */ /* 0x000fe200000006ff */
[----:B-1--4-:R-:W-:-:S07]  /*2570*/  IMAD.U32 R0, RZ, RZ, UR6 ;  /* 0x00000006ff007e24 */ /* 0x012fce000f8e00ff */
.L_x_40:
[----:B-1----:R1:W2:Y:S02]  /*2580*/  SYNCS.PHASECHK.TRANS64.TRYWAIT P0, [R0+URZ], R2 ;  /* 0x00000002000075a7 */ /* 0x0022a400080011ff */
[----:B--2---:R-:W-:Y:S05]  /*2590*/  @!P0 NANOSLEEP.SYNCS 0x989680 ;  /* 0x009896800000895d */ /* 0x004fea0003900000 */
[----:B------:R-:W2:Y:S02]  /*25a0*/  @!P0 SYNCS.PHASECHK.TRANS64 P0, [R0+URZ], R2 ;  /* 0x00000002000085a7 */ /* 0x000ea400080010ff */
[----:B--2---:R-:W-:Y:S05]  /*25b0*/  @P0 EXIT ;  /* 0x000000000000094d */ /* 0x004fea0003800000 */
[----:B------:R-:W-:Y:S05]  /*25c0*/  BRA `(.L_x_40) ;  /* 0xfffffffc00ec7947 */ /* 0x000fea000383ffff */
.L_x_17:
[----:B------:R-:W-:-:S04]  /*25d0*/  UISETP.NE.AND UP1, UPT, UR37, URZ, UPT ;  /* 0x000000ff2500728c */ /* 0x000fc8000bf25270 */
[----:B------:R-:W-:-:S09]  /*25e0*/  UISETP.NE.OR UP1, UPT, UR8, 0x1, UP1 ;  /* 0x000000010800788c */ /* 0x000fd20008f25670 */
[----:B------:R-:W-:Y:S05]  /*25f0*/  BRA.U UP1, `(.L_x_41) ;  /* 0x0000000501487547 */ /* 0x000fea000b800000 */
[----:B------:R-:W-:Y:S01]  /*2600*/  ISETP.NE.AND P2, PT, R2, RZ, PT ;  /* 0x000000ff0200720c */ /* 0x000fe20003f45270 */
[----:B------:R-:W-:Y:S01]  /*2610*/  IMAD.MOV.U32 R12, RZ, RZ, 0x1 ;  /* 0x00000001ff0c7424 */ /* 0x000fe200078e00ff */
[----:B------:R-:W-:Y:S02]  /*2620*/  CS2R R10, SRZ ;  /* 0x00000000000a7805 */ /* 0x000fe4000001ff00 */
[----:B------:R-:W-:Y:S01]  /*2630*/  CS2R R8, SRZ ;  /* 0x0000000000087805 */ /* 0x000fe2000001ff00 */
[----:B------:R-:W-:Y:S01]  /*2640*/  UMOV UR4, 0x400 ;  /* 0x0000040000047882 */ /* 0x000fe20000000000 */
[----:B------:R-:W-:Y:S01]  /*2650*/  UMOV UR6, URZ ;  /* 0x000000ff00067c82 */ /* 0x000fe20008000000 */
[----:B------:R-:W-:-:S12]  /*2660*/  ULEA UR37, UR37, UR4, 0x18 ;  /* 0x0000000425257291 */ /* 0x000fd8000f8ec0ff */
.L_x_45:
[----:B------:R-:W-:Y:S02]  /*2670*/  LEA R0, R8, UR37, 0x3 ;  /* 0x0000002508007c11 */ /* 0x000fe4000f8e18ff */
[----:B------:R-:W-:-:S03]  /*2680*/  SHF.L.U32 R4, R9, 0x1f, RZ ;  /* 0x0000001f09047819 */ /* 0x000fc600000006ff */
[----:B------:R-:W-:Y:S01]  /*2690*/  VIADD R5, R0, 0x110 ;  /* 0x0000011000057836 */ /* 0x000fe20000000000 */
[----:B------:R-:W1:Y:S02]  /*26a0*/  SYNCS.PHASECHK.TRANS64.TRYWAIT P0, [R0+URZ+0x100], R4 ;  /* 0x00010004000075a7 */ /* 0x000e6400080011ff */
[----:B-1----:R-:W-:Y:S05]  /*26b0*/  @!P0 BRA `(.L_x_42) ;  /* 0x0000005c00cc8947 */ /* 0x002fea0003800000 */
.L_x_144:
[----:B------:R-:W-:Y:S01]  /*26c0*/  ULEA UR5, UR6, UR37, 0x3 ;  /* 0x0000002506057291 */ /* 0x000fe2000f8e18ff */
[----:B-1----:R-:W-:Y:S01]  /*26d0*/  PRMT R0, RZ, 0x654, R5 ;  /* 0x00000654ff007816 */ /* 0x002fe20000000005 */
[----:B------:R-:W-:Y:S01]  /*26e0*/  @!P2 IMAD.MOV.U32 R4, RZ, RZ, 0x10 ;  /* 0x00000010ff04a424 */ /* 0x000fe200078e00ff */
[----:B------:R-:W-:Y:S01]  /*26f0*/  SHF.L.U32 R5, R12, 0x1f, RZ ;  /* 0x0000001f0c057819 */ /* 0x000fe200000006ff */
[----:B------:R-:W-:Y:S01]  /*2700*/  UIADD3 UR4, UPT, UPT, UR5, 0xa0, URZ ;  /* 0x000000a005047890 */ /* 0x000fe2000fffe0ff */
[----:B------:R1:W-:Y:S05]  /*2710*/  SYNCS.ARRIVE.TRANS64.RED.A1T0 RZ, [R0+URZ], RZ ;  /* 0x000000ff00ff79a7 */ /* 0x0003ea00081004ff */
[----:B------:R-:W-:Y:S01]  /*2720*/  IMAD.U32 R6, RZ, RZ, UR4 ;  /* 0x00000004ff067e24 */ /* 0x000fe2000f8e00ff */
[----:B------:R-:W2:Y:S04]  /*2730*/  SYNCS.PHASECHK.TRANS64.TRYWAIT P0, [UR5+0xb0], R5 ;  /* 0x0000b005ff0075a7 */ /* 0x000ea80008001105 */
[----:B------:R-:W-:Y:S01]  /*2740*/  PRMT R6, R2, 0x654, R6 ;  /* 0x0000065402067816 */ /* 0x000fe20000000006 */
[----:B-12---:R-:W-:Y:S06]  /*2750*/  @!P0 BRA `(.L_x_43) ;  /* 0x0000005c00b88947 */ /* 0x006fec0003800000 */
.L_x_146:
[----:B------:R-:W-:Y:S01]  /*2760*/  ULEA UR4, UR6, UR37, 0x4 ;  /* 0x0000002506047291 */ /* 0x000fe2000f8e20ff */
[----:B------:R-:W-:Y:S01]  /*2770*/  SEL R3, R6, R3, !P2 ;  /* 0x0000000306037207 */ /* 0x000fe20005000000 */
[----:B------:R-:W-:Y:S01]  /*2780*/  UIADD3 UR5, UPT, UPT, UR5, 0xa0, URZ ;  /* 0x000000a005057890 */ /* 0x000fe2000fffe0ff */
[----:B-1----:R-:W-:Y:S01]  /*2790*/  LEA R0, R11, UR37, 0x3 ;  /* 0x000000250b007c11 */ /* 0x002fe2000f8e18ff */
[----:B------:R-:W-:Y:S01]  /*27a0*/  UIADD3 UR4, UPT, UPT, UR4, 0x130, URZ ;  /* 0x0000013004047890 */ /* 0x000fe2000fffe0ff */
[----:B------:R1:W-:Y:S01]  /*27b0*/  @!P2 SYNCS.ARRIVE.TRANS64.RED RZ, [R3+URZ], R4 ;  /* 0x0000000403ffa9a7 */ /* 0x0003e200080004ff */
[----:B------:R-:W-:Y:S01]  /*27c0*/  UIADD3 UR6, UPT, UPT, UR6, 0x1, URZ ;  /* 0x0000000106067890 */ /* 0x000fe2000fffe0ff */
[----:B------:R-:W-:-:S03]  /*27d0*/  VIADD R8, R8, 0x1 ;  /* 0x0000000108087836 */ /* 0x000fc60000000000 */
[----:B------:R-:W-:Y:S02]  /*27e0*/  UISETP.NE.AND UP0, UPT, UR6, 0x2, UPT ;  /* 0x000000020600788c */ /* 0x000fe4000bf05270 */
[----:B------:R-:W-:Y:S01]  /*27f0*/  ISETP.NE.AND P0, PT, R8, 0x2, PT ;  /* 0x000000020800780c */ /* 0x000fe20003f05270 */
[----:B------:R-:W-:Y:S06]  /*2800*/  UGETNEXTWORKID.BROADCAST [UR4], [UR5] ;  /* 0x00000000040073ca */ /* 0x000fec0008000100 */
[----:B------:R-:W-:Y:S02]  /*2810*/  USEL UR4, URZ, 0x1, UP0 ;  /* 0x00000001ff047887 */ /* 0x000fe40008000000 */
[----:B------:R-:W-:-:S04]  /*2820*/  USEL UR6, UR6, URZ, UP0 ;  /* 0x000000ff06067287 */ /* 0x000fc80008000000 */
[----:B------:R-:W-:Y:S02]  /*2830*/  LOP3.LUT R12, R12, UR4, RZ, 0x3c, !PT ;  /* 0x000000040c0c7c12 */ /* 0x000fe4000f8e3cff */
[----:B-1----:R-:W-:-:S04]  /*2840*/  SHF.L.U32 R4, R10, 0x1f, RZ ;  /* 0x0000001f0a047819 */ /* 0x002fc800000006ff */
[----:B------:R-:W1:Y:S02]  /*2850*/  SYNCS.PHASECHK.TRANS64.TRYWAIT P1, [R0+URZ+0xa0], R4 ;  /* 0x0000a004000075a7 */ /* 0x000e6400080211ff */
[----:B-1----:R-:W-:Y:S05]  /*2860*/  @!P1 BRA `(.L_x_44) ;  /* 0x0000005c008c9947 */ /* 0x002fea0003800000 */
.L_x_147:
[C---:B-1----:R-:W-:Y:S01]  /*2870*/  LEA R4, R11.reuse, UR37, 0x4 ;  /* 0x000000250b047c11 */ /* 0x042fe2000f8e20ff */
[----:B------:R-:W-:Y:S01]  /*2880*/  VIADD R0, R0, 0xb0 ;  /* 0x000000b000007836 */ /* 0x000fe20000000000 */
[----:B------:R-:W-:Y:S01]  /*2890*/  SEL R8, R8, RZ, P0 ;  /* 0x000000ff08087207 */ /* 0x000fe20000000000 */
[----:B------:R-:W-:-:S03]  /*28a0*/  VIADD R11, R11, 0x1 ;  /* 0x000000010b0b7836 */ /* 0x000fc60000000000 */
[----:B------:R-:W1:Y:S01]  /*28b0*/  LDS.128 R4, [R4+0x130] ;  /* 0x0001300004047984 */ /* 0x000e620000000c00 */
[----:B------:R-:W-:Y:S02]  /*28c0*/  PRMT R0, RZ, 0x654, R0 ;  /* 0x00000654ff007816 */ /* 0x000fe40000000000 */
[C---:B------:R-:W-:Y:S01]  /*28d0*/  ISETP.NE.AND P1, PT, R11.reuse, 0x2, PT ;  /* 0x000000020b00780c */ /* 0x040fe20003f25270 */
[----:B------:R-:W-:Y:S01]  /*28e0*/  @!PT LDS RZ, [RZ] ;  /* 0x00000000fffff984 */ /* 0x000fe20000000800 */
[----:B------:R-:W-:Y:S01]  /*28f0*/  @!PT LDS RZ, [RZ] ;  /* 0x00000000fffff984 */ /* 0x000fe20000000800 */
[----:B------:R-:W-:Y:S01]  /*2900*/  @!PT LDS RZ, [RZ] ;  /* 0x00000000fffff984 */ /* 0x000fe20000000800 */
[----:B------:R-:W-:Y:S01]  /*2910*/  @!PT LDS RZ, [RZ] ;  /* 0x00000000fffff984 */ /* 0x000fe20000000800 */
[----:B------:R2:W-:Y:S06]  /*2920*/  MEMBAR.ALL.CTA ;  /* 0x0000000000007992 */ /* 0x0005ec0000008000 */
[----:B--2---:R-:W2:Y:S01]  /*2930*/  FENCE.VIEW.ASYNC.S ;  /* 0x00000000000073c6 */ /* 0x004ea20000000000 */
[----:B------:R-:W-:Y:S01]  /*2940*/  SEL R11, R11, RZ, P1 ;  /* 0x000000ff0b0b7207 */ /* 0x000fe20000800000 */
[----:B--2---:R2:W-:Y:S01]  /*2950*/  SYNCS.ARRIVE.TRANS64.RED.A1T0 RZ, [R0+URZ], RZ ;  /* 0x000000ff00ff79a7 */ /* 0x0045e200081004ff */
[----:B-1----:R-:W-:-:S02]  /*2960*/  LOP3.LUT P3, RZ, R6, 0x1, RZ, 0xc0, !PT ;  /* 0x0000000106ff7812 */ /* 0x002fc4000786c0ff */
[----:B------:R-:W-:-:S04]  /*2970*/  SEL R4, RZ, 0x1, P1 ;  /* 0x00000001ff047807 */ /* 0x000fc80000800000 */
[----:B------:R-:W-:Y:S02]  /*2980*/  LOP3.LUT R10, R10, R4, RZ, 0x3c, !PT ;  /* 0x000000040a0a7212 */ /* 0x000fe400078e3cff */
[----:B--2---:R-:W-:-:S04]  /*2990*/  SEL R0, RZ, 0x1, P0 ;  /* 0x00000001ff007807 */ /* 0x004fc80000000000 */
[----:B------:R-:W-:Y:S01]  /*29a0*/  LOP3.LUT R9, R9, R0, RZ, 0x3c, !PT ;  /* 0x0000000009097212 */ /* 0x000fe200078e3cff */
[----:B------:R-:W-:Y:S06]  /*29b0*/  @P3 BRA `(.L_x_45) ;  /* 0xfffffffc002c3947 */ /* 0x000fec000383ffff */
[----:B------:R-:W-:Y:S01]  /*29c0*/  ULEA UR5, UR6, UR37, 0x3 ;  /* 0x0000002506057291 */ /* 0x000fe2000f8e18ff */
[----:B------:R-:W-:-:S08]  /*29d0*/  SHF.L.U32 R2, R12, 0x1f, RZ ;  /* 0x0000001f0c027819 */ /* 0x000fd000000006ff */
[----:B------:R-:W1:Y:S02]  /*29e0*/  SYNCS.PHASECHK.TRANS64 P0, [UR5+0xb0], R2 ;  /* 0x0000b002ff0075a7 */ /* 0x000e640008001005 */
[----:B-1----:R-:W-:Y:S05]  /*29f0*/  @P0 BRA `(.L_x_46) ;  /* 0x0000000000080947 */ /* 0x002fea0003800000 */
[----:B------:R-:W1:Y:S02]  /*2a00*/  SYNCS.PHASECHK.TRANS64.TRYWAIT P0, [UR5+0xb0], R2 ;  /* 0x0000b002ff0075a7 */ /* 0x000e640008001105 */
[----:B-1----:R-:W-:Y:S05]  /*2a10*/  @!P0 BRA `(.L_x_47) ;  /* 0x0000005c00348947 */ /* 0x002fea0003800000 */
.L_x_46:
[----:B------:R-:W-:-:S04]  /*2a20*/  UIADD3 UR4, UPT, UPT, UR6, 0x1, URZ ;  /* 0x0000000106047890 */ /* 0x000fc8000fffe0ff */
[----:B------:R-:W-:-:S04]  /*2a30*/  UISETP.NE.AND UP0, UPT, UR4, 0x2, UPT ;  /* 0x000000020400788c */ /* 0x000fc8000bf05270 */
[----:B------:R-:W-:Y:S02]  /*2a40*/  USEL UR7, URZ, 0x1, UP0 ;  /* 0x00000001ff077887 */ /* 0x000fe40008000000 */
[----:B------:R-:W-:-:S04]  /*2a50*/  USEL UR4, UR4, URZ, UP0 ;  /* 0x000000ff04047287 */ /* 0x000fc80008000000 */
[----:B------:R-:W-:Y:S01]  /*2a60*/  ULEA UR4, UR4, UR37, 0x3 ;  /* 0x0000002504047291 */ /* 0x000fe2000f8e18ff */
[----:B-1----:R-:W-:-:S04]  /*2a70*/  LOP3.LUT R2, R12, UR7, RZ, 0x3c, !PT ;  /* 0x000000070c027c12 */ /* 0x002fc8000f8e3cff */
[----:B------:R-:W-:-:S04]  /*2a80*/  SHF.L.U32 R0, R2, 0x1f, RZ ;  /* 0x0000001f02007819 */ /* 0x000fc800000006ff */
[----:B------:R-:W1:Y:S02]  /*2a90*/  SYNCS.PHASECHK.TRANS64 P0, [UR4+0xb0], R0 ;  /* 0x0000b000ff0075a7 */ /* 0x000e640008001004 */
[----:B-1----:R-:W-:Y:S05]  /*2aa0*/  @P0 EXIT ;  /* 0x000000000000094d */ /* 0x002fea0003800000 */
[----:B------:R-:W-:Y:S02]  /*2ab0*/  SHF.L.U32 R2, R2, 0x1f, RZ ;  /* 0x0000001f02027819 */ /* 0x000fe400000006ff */
[----:B------:R-:W-:-:S07]  /*2ac0*/  MOV R0, UR4 ;  /* 0x0000000400007c02 */ /* 0x000fce0008000f00 */
.L_x_48:
[----:B-1----:R1:W2:Y:S02]  /*2ad0*/  SYNCS.PHASECHK.TRANS64.TRYWAIT P0, [R0+URZ+0xb0], R2 ;  /* 0x0000b002000075a7 */ /* 0x0022a400080011ff */
[----:B--2---:R-:W-:Y:S05]  /*2ae0*/  @!P0 NANOSLEEP.SYNCS 0x989680 ;  /* 0x009896800000895d */ /* 0x004fea0003900000 */
[----:B------:R-:W2:Y:S02]  /*2af0*/  @!P0 SYNCS.PHASECHK.TRANS64 P0, [R0+URZ+0xb0], R2 ;  /* 0x0000b002000085a7 */ /* 0x000ea400080010ff */
[----:B--2---:R-:W-:Y:S05]  /*2b00*/  @P0 EXIT ;  /* 0x000000000000094d */ /* 0x004fea0003800000 */
[----:B------:R-:W-:Y:S05]  /*2b10*/  BRA `(.L_x_48) ;  /* 0xfffffffc00ec7947 */ /* 0x000fea000383ffff */
.L_x_41:
[----:B------:R-:W-:-:S09]  /*2b20*/  UISETP.NE.AND UP1, UPT, UR8, URZ, UPT ;  /* 0x000000ff0800728c */ /* 0x000fd2000bf25270 */
[----:B------:R-:W-:Y:S05]  /*2b30*/  BRA.U UP1, `(.L_x_49) ;  /* 0x0000000d01cc7547 */ /* 0x000fea000b800000 */
[----:B------:R-:W-:Y:S01]  /*2b40*/  UMOV UR4, 0x40 ;  /* 0x0000004000047882 */ /* 0x000fe20000000000 */
[----:B------:R-:W-:Y:S01]  /*2b50*/  NOP ;  /* 0x0000000000007918 */ /* 0x000fe20000000000 */
[----:B------:R-:W-:Y:S01]  /*2b60*/  ULEA UR4, UR37, UR4, 0x18 ;  /* 0x0000000425047291 */ /* 0x000fe2000f8ec0ff */
[----:B------:R-:W-:Y:S02]  /*2b70*/  UMOV UR5, 0x400 ;  /* 0x0000040000057882 */ /* 0x000fe40000000000 */
[----:B------:R-:W-:-:S06]  /*2b80*/  ULEA UR37, UR37, UR5, 0x18 ;  /* 0x0000000525257291 */ /* 0x000fcc000f8ec0ff */
[----:B------:R-:W1:Y:S02]  /*2b90*/  LDS.U8 R0, [UR4+0x1c] ;  /* 0x00001c04ff007984 */ /* 0x000e640008000000 */
[----:B-1----:R-:W-:-:S13]  /*2ba0*/  ISETP.NE.AND P0, PT, R0, RZ, PT ;  /* 0x000000ff0000720c */ /* 0x002fda0003f05270 */
[----:B------:R-:W-:Y:S05]  /*2bb0*/  @P0 BRA `(.L_x_50) ;  /* 0x0000000000580947 */ /* 0x000fea0003800000 */
[----:B------:R-:W-:-:S13]  /*2bc0*/  ELECT P0, URZ, PT ;  /* 0x0000000000ff782f */ /* 0x000fda0003800000 */
[----:B------:R-:W-:Y:S05]  /*2bd0*/  @!P0 BRA `(.L_x_51) ;  /* 0x0000000000608947 */ /* 0x000fea0003800000 */
[----:B------:R-:W-:Y:S01]  /*2be0*/  UMOV UR5, 0x10 ;  /* 0x0000001000057882 */ /* 0x000fe20000000000 */
[----:B------:R-:W-:Y:S01]  /*2bf0*/  HFMA2 R0, -RZ, RZ, 0, 5.9604644775390625e-08 ;  /* 0x00000001ff007431 */ /* 0x000fe200000001ff */
[----:B------:R-:W-:-:S03]  /*2c00*/  MOV R2, 0xffff ;  /* 0x0000ffff00027802 */ /* 0x000fc60000000f00 */
[----:B------:R-:W-:Y:S04]  /*2c10*/  DEPBAR.LE SB1, 0x36 ;  /* 0x00009d800000791a */ /* 0x000fe80000000000 */
[----:B------:R-:W1:Y:S02]  /*2c20*/  UTCATOMSWS.FIND_AND_SET.ALIGN UP0, UR5, UR5 ;  /* 0x00000005000575e3 */ /* 0x000e640008000800 */
[----:B-1----:R-:W-:Y:S01]  /*2c30*/  MOV R3, UR5 ;  /* 0x0000000500037c02 */ /* 0x002fe20008000f00 */
[----:B------:R-:W-:Y:S06]  /*2c40*/  BRA.U UP0, `(.L_x_52) ;  /* 0x0000000100187547 */ /* 0x000fec000b800000 */
.L_x_53:
[----:B------:R-:W-:Y:S05]  /*2c50*/  NANOSLEEP 0x64 ;  /* 0x000000640000795d */ /* 0x000fea0003800000 */
[----:B------:R-:W-:-:S05]  /*2c60*/  UMOV UR5, 0x10 ;  /* 0x0000001000057882 */ /* 0x000fca0000000000 */
[----:B------:R-:W-:Y:S04]  /*2c70*/  DEPBAR.LE SB1, 0x36 ;  /* 0x00009d800000791a */ /* 0x000fe80000000000 */
[----:B------:R-:W1:Y:S02]  /*2c80*/  UTCATOMSWS.FIND_AND_SET.ALIGN UP0, UR5, UR5 ;  /* 0x00000005000575e3 */ /* 0x000e640008000800 */
[----:B-1----:R-:W-:Y:S01]  /*2c90*/  MOV R3, UR5 ;  /* 0x0000000500037c02 */ /* 0x002fe20008000f00 */
[----:B------:R-:W-:Y:S05]  /*2ca0*/  BRA.U !UP0, `(.L_x_53) ;  /* 0xfffffffd08e87547 */ /* 0x000fea000b83ffff */
.L_x_52:
[-C--:B------:R-:W-:Y:S02]  /*2cb0*/  SHF.L.U32 R2, R2, R3.reuse, RZ ;  /* 0x0000000302027219 */ /* 0x080fe400000006ff */
[----:B------:R-:W-:Y:S01]  /*2cc0*/  SHF.L.U32 R0, R0, R3, RZ ;  /* 0x0000000300007219 */ /* 0x000fe200000006ff */
[----:B------:R-:W-:Y:S02]  /*2cd0*/  IMAD.SHL.U32 R3, R3, 0x20, RZ ;  /* 0x0000002003037824 */ /* 0x000fe400078e00ff */
[----:B------:R1:W-:Y:S04]  /*2ce0*/  ATOMS.OR RZ, [UR4+0x14], R2 ;  /* 0x00001402ffff798c */ /* 0x0003e8000b000004 */
[----:B------:R1:W-:Y:S04]  /*2cf0*/  ATOMS.OR RZ, [UR4+0x18], R0 ;  /* 0x00001800ffff798c */ /* 0x0003e8000b000004 */
[----:B------:R1:W-:Y:S01]  /*2d00*/  STS [UR37+0x150], R3 ;  /* 0x00015003ff007988 */ /* 0x0003e20008000825 */
[----:B------:R-:W-:Y:S05]  /*2d10*/  BRA `(.L_x_51) ;  /* 0x0000000000107947 */ /* 0x000fea0003800000 */
.L_x_50:
[----:B------:R-:W-:Y:S02]  /*2d20*/  MOV R0, 0xffffffff ;  /* 0xffffffff00007802 */ /* 0x000fe40000000f00 */
[----:B------:R-:W-:-:S03]  /*2d30*/  MOV R2, 0x2d60 ;  /* 0x00002d6000027802 */ /* 0x000fc60000000f00 */
[----:B------:R1:W-:Y:S04]  /*2d40*/  STS [UR37+0x150], R0 ;  /* 0x00015000ff007988 */ /* 0x0003e80008000825 */
[----:B-1-3-5:R-:W-:Y:S05]  /*2d50*/  CALL.REL.NOINC `($__internal_1_$__cuda_sm10x_tcgen05_guardrail_trap_phase_invalid_during_alloc) ;  /* 0x00000060007c7944 */ /* 0x02afea0003c00000 */
.L_x_51:
[----:B------:R-:W-:Y:S05]  /*2d60*/  WARPSYNC.ALL ;  /* 0x0000000000007948 */ /* 0x000fea0003800000 */
[----:B------:R-:W2:Y:S01]  /*2d70*/  S2UR UR5, SR_CgaCtaId ;  /* 0x00000000000579c3 */ /* 0x000ea20000008800 */
[----:B------:R-:W-:Y:S01]  /*2d80*/  UMOV UR4, 0x400 ;  /* 0x0000040000047882 */ /* 0x000fe20000000000 */
[----:B------:R-:W-:-:S06]  /*2d90*/  NOP ;  /* 0x0000000000007918 */ /* 0x000fcc0000000000 */
[----:B------:R-:W-:Y:S06]  /*2da0*/  BAR.ARV 0x6, 0xa0 ;  /* 0x0182800000007b1d */ /* 0x000fec0000002000 */
[----:B------:R-:W4:Y:S01]  /*2db0*/  LDCU UR7, c[0x0][0x38c] ;  /* 0x00007180ff0777ac */ /* 0x000f220008000800 */
[----:B------:R-:W-:Y:S01]  /*2dc0*/  IMAD.MOV.U32 R11, RZ, RZ, 0x1 ;  /* 0x00000001ff0b7424 */ /* 0x000fe200078e00ff */
[----:B------:R-:W-:Y:S01]  /*2dd0*/  CS2R R8, SRZ ;  /* 0x0000000000087805 */ /* 0x000fe2000001ff00 */
[----:B------:R-:W-:Y:S01]  /*2de0*/  IMAD.MOV.U32 R10, RZ, RZ, RZ ;  /* 0x000000ffff0a7224 */ /* 0x000fe200078e00ff */
[----:B------:R-:W3:Y:S01]  /*2df0*/  LDCU UR6, c[0x0][0x38c] ;  /* 0x00007180ff0677ac */ /* 0x000ee20008000800 */
[----:B------:R-:W-:Y:S01]  /*2e00*/  UMOV UR15, URZ ;  /* 0x000000ff000f7c82 */ /* 0x000fe20008000000 */
[----:B------:R-:W-:Y:S01]  /*2e10*/  UMOV UR14, URZ ;  /* 0x000000ff000e7c82 */ /* 0x000fe20008000000 */
[----:B--2---:R-:W-:Y:S01]  /*2e20*/  ULEA UR5, UR5, UR4, 0x18 ;  /* 0x0000000405057291 */ /* 0x004fe2000f8ec0ff */
[----:B------:R-:W-:Y:S01]  /*2e30*/  UMOV UR24, 0x0 ;  /* 0x0000000000187882 */ /* 0x000fe20000000000 */
[----:B------:R-:W-:-:S02]  /*2e40*/  UMOV UR25, 0x4200910 ;  /* 0x0420091000197882 */ /* 0x000fc40000000000 */
[----:B------:R-:W-:Y:S02]  /*2e50*/  UIADD3 UR10, UPT, UPT, UR5, 0x8800, URZ ;  /* 0x00008800050a7890 */ /* 0x000fe4000fffe0ff */
[----:B------:R-:W-:Y:S02]  /*2e60*/  UIADD3 UR11, UPT, UPT, UR5, 0x12800, URZ ;  /* 0x00012800050b7890 */ /* 0x000fe4000fffe0ff */
[----:B----4-:R-:W-:Y:S01]  /*2e70*/  UIADD3 UR7, UPT, UPT, UR7, 0x1f, URZ ;  /* 0x0000001f07077890 */ /* 0x010fe2000fffe0ff */
[----:B-1----:R-:W1:Y:S01]  /*2e80*/  LDS R0, [UR5+0x150] ;  /* 0x00015005ff007984 */ /* 0x002e620008000800 */
[----:B------:R-:W-:Y:S02]  /*2e90*/  USHF.R.U32.HI UR10, URZ, 0x4, UR10 ;  /* 0x00000004ff0a7899 */ /* 0x000fe4000801160a */
[----:B------:R-:W-:Y:S02]  /*2ea0*/  USHF.R.S32.HI UR4, URZ, 0x1f, UR7 ;  /* 0x0000001fff047899 */ /* 0x000fe40008011407 */
[----:B------:R-:W-:-:S02]  /*2eb0*/  USHF.R.U32.HI UR11, URZ, 0x4, UR11 ;  /* 0x00000004ff0b7899 */ /* 0x000fc4000801160b */
[----:B------:R-:W-:Y:S02]  /*2ec0*/  ULEA.HI UR4, UR4, UR7, URZ, 0x5 ;  /* 0x0000000704047291 */ /* 0x000fe4000f8f28ff */
[----:B------:R-:W-:Y:S02]  /*2ed0*/  ULOP3.LUT UR10, UR10, 0x3fff, URZ, 0xc0, !UPT ;  /* 0x00003fff0a0a7892 */ /* 0x000fe4000f8ec0ff */
[----:B------:R-:W-:Y:S02]  /*2ee0*/  USHF.R.S32.HI UR4, URZ, 0x5, UR4 ;  /* 0x00000005ff047899 */ /* 0x000fe40008011404 */
[----:B------:R-:W-:Y:S02]  /*2ef0*/  ULOP3.LUT UR11, UR11, 0x3fff, URZ, 0xc0, !UPT ;  /* 0x00003fff0b0b7892 */ /* 0x000fe4000f8ec0ff */
[----:B------:R-:W-:Y:S01]  /*2f00*/  UISETP.LT.AND UP0, UPT, UR4, 0x1, UPT ;  /* 0x000000010400788c */ /* 0x000fe2000bf01270 */
[----:B------:R-:W-:Y:S01]  /*2f10*/  UMOV UR22, 0x0 ;  /* 0x0000000000167882 */ /* 0x000fe20000000000 */
[----:B------:R-:W-:-:S02]  /*2f20*/  UMOV UR23, 0x4200910 ;  /* 0x0420091000177882 */ /* 0x000fc40000000000 */
[----:B------:R-:W-:Y:S02]  /*2f30*/  USEL UR9, UR4, 0x1, !UP0 ;  /* 0x0000000104097887 */ /* 0x000fe4000c000000 */
[----:B------:R-:W-:Y:S02]  /*2f40*/  ULOP3.LUT UR10, UR10, 0x10000, URZ, 0xfc, !UPT ;  /* 0x000100000a0a7892 */ /* 0x000fe4000f8efcff */
[----:B------:R-:W-:Y:S02]  /*2f50*/  ULOP3.LUT UR11, UR11, 0x10000, URZ, 0xfc, !UPT ;  /* 0x000100000b0b7892 */ /* 0x000fe4000f8efcff */
[----:B------:R-:W-:Y:S02]  /*2f60*/  UIADD3 UR9, UPT, UPT, -UR9, URZ, URZ ;  /* 0x000000ff09097290 */ /* 0x000fe4000fffe1ff */
[----:B---3--:R-:W-:Y:S01]  /*2f70*/  UISETP.GE.AND UP3, UPT, UR6, 0x1, UPT ;  /* 0x000000010600788c */ /* 0x008fe2000bf66270 */
[----:B------:R-:W-:Y:S01]  /*2f80*/  UMOV UR20, 0x0 ;  /* 0x0000000000147882 */ /* 0x000fe20000000000 */
[----:B------:R-:W-:Y:S01]  /*2f90*/  UMOV UR21, 0x4200910 ;  /* 0x0420091000157882 */ /* 0x000fe20000000000 */
[----:B------:R-:W-:Y:S01]  /*2fa0*/  UMOV UR18, 0x0 ;  /* 0x0000000000127882 */ /* 0x000fe20000000000 */
[----:B------:R-:W-:Y:S01]  /*2fb0*/  UMOV UR19, 0x4200910 ;  /* 0x0420091000137882 */ /* 0x000fe20000000000 */
[----:B-1----:R-:W-:-:S15]  /*2fc0*/  R2UR UR16, R0 ;  /* 0x00000000001072ca */ /* 0x002fde00000e0000 */
.L_x_60:
[----:B------:R-:W-:Y:S02]  /*2fd0*/  LEA R0, R10, UR5, 0x3 ;  /* 0x000000050a007c11 */ /* 0x000fe4000f8e18ff */
[----:B------:R-:W-:Y:S02]  /*2fe0*/  SHF.L.U32 R2, R9, 0x1f, RZ ;  /* 0x0000001f09027819 */ /* 0x000fe400000006ff */
[----:B------:R-:W-:Y:S01]  /*2ff0*/  PLOP3.LUT P0, PT, PT, PT, UP3, 0x80, 0x8 ;  /* 0x000000000008781c */ /* 0x000fe20003f0f038 */
[----:B------:R-:W-:Y:S01]  /*3000*/  VIADD R3, R0, 0xb0 ;  /* 0x000000b000037836 */ /* 0x000fe20000000000 */
[----:B-1----:R-:W1:Y:S02]  /*3010*/  SYNCS.PHASECHK.TRANS64.TRYWAIT P1, [R0+URZ+0xa0], R2 ;  /* 0x0000a002000075a7 */ /* 0x002e6400080211ff */
[----:B-1-3--:R-:W-:Y:S09]  /*3020*/  @!P1 BRA `(.L_x_54) ;  /* 0x0000005400c89947 */ /* 0x00aff20003800000 */
.L_x_149:
[----:B------:R-:W-:Y:S01]  /*3030*/  LEA R4, R10, UR5, 0x4 ;  /* 0x000000050a047c11 */ /* 0x000fe2000f8e20ff */
[----:B------:R-:W-:Y:S01]  /*3040*/  @UP3 ULEA UR6, UR14, UR5, 0x3 ;  /* 0x000000050e063291 */ /* 0x000fe2000f8e18ff */
[----:B------:R-:W-:Y:S01]  /*3050*/  PLOP3.LUT P2, PT, PT, PT, PT, 0x80, 0x8 ;  /* 0x000000000008781c */ /* 0x000fe20003f4f070 */
[----:B------:R-:W-:Y:S01]  /*3060*/  ULEA UR7, UR15, UR5, 0x3 ;  /* 0x000000050f077291 */ /* 0x000fe2000f8e18ff */
[----:B------:R-:W-:Y:S02]  /*3070*/  PRMT R3, RZ, 0x654, R3 ;  /* 0x00000654ff037816 */ /* 0x000fe40000000003 */
[----:B------:R-:W2:Y:S01]  /*3080*/  LDS.128 R4, [R4+0x130] ;  /* 0x0001300004047984 */ /* 0x000ea20000000c00 */
[----:B-1----:R-:W-:Y:S02]  /*3090*/  @P0 SHF.L.U32 R2, R8, 0x1f, RZ ;  /* 0x0000001f08020819 */ /* 0x002fe400000006ff */
[----:B------:R-:W-:Y:S01]  /*30a0*/  SHF.L.U32 R0, R11, 0x1f, RZ ;  /* 0x0000001f0b007819 */ /* 0x000fe200000006ff */
[----:B------:R-:W-:Y:S01]  /*30b0*/  @!PT LDS RZ, [RZ] ;  /* 0x00000000fffff984 */ /* 0x000fe20000000800 */
[----:B------:R-:W-:Y:S01]  /*30c0*/  @!PT LDS RZ, [RZ] ;  /* 0x00000000fffff984 */ /* 0x000fe20000000800 */
[----:B------:R-:W-:Y:S01]  /*30d0*/  @!PT LDS RZ, [RZ] ;  /* 0x00000000fffff984 */ /* 0x000fe20000000800 */
[----:B------:R-:W-:Y:S01]  /*30e0*/  @!PT LDS RZ, [RZ] ;  /* 0x00000000fffff984 */ /* 0x000fe20000000800 */
[----:B------:R1:W-:Y:S06]  /*30f0*/  MEMBAR.ALL.CTA ;  /* 0x0000000000007992 */ /* 0x0003ec0000008000 */
[----:B-1----:R-:W1:Y:S02]  /*3100*/  FENCE.VIEW.ASYNC.S ;  /* 0x00000000000073c6 */ /* 0x002e640000000000 */
[----:B-1----:R1:W-:Y:S01]  /*3110*/  SYNCS.ARRIVE.TRANS64.RED.A1T0 RZ, [R3+URZ], RZ ;  /* 0x000000ff03ff79a7 */ /* 0x0023e200081004ff */
[----:B------:R1:W3:Y:S01]  /*3120*/  @P0 SYNCS.PHASECHK.TRANS64.TRYWAIT P2, [UR6], R2 ;  /* 0x00000002ff0005a7 */ /* 0x0002e20008041106 */
[----:B------:R-:W-:Y:S01]  /*3130*/  ULEA.HI UR6, UR15, UR15, URZ, 0x1 ;  /* 0x0000000f0f067291 */ /* 0x000fe2000f8f08ff */
[----:B--2---:R-:W-:-:S03]  /*3140*/  LOP3.LUT P1, RZ, R6, 0x1, RZ, 0xc0, !PT ;  /* 0x0000000106ff7812 */ /* 0x004fc6000782c0ff */
[----:B------:R-:W-:Y:S02]  /*3150*/  USHF.L.U32 UR8, UR6, 0x6, URZ ;  /* 0x0000000606087899 */ /* 0x000fe400080006ff */
[----:B------:R-:W-:Y:S02]  /*3160*/  ULOP3.LUT UR6, UR6, 0xffe, URZ, 0xc0, !UPT ;  /* 0x00000ffe06067892 */ /* 0x000fe4000f8ec0ff */
[----:B------:R-:W-:Y:S02]  /*3170*/  ULOP3.LUT UR8, UR8, 0xffffff80, URZ, 0xc0, !UPT ;  /* 0xffffff8008087892 */ /* 0x000fe4000f8ec0ff */
[----:B------:R-:W-:Y:S02]  /*3180*/  UIADD3 UR6, UPT, UPT, -UR6, UR15, URZ ;  /* 0x0000000f06067290 */ /* 0x000fe4000fffe1ff */
[----:B------:R-:W-:Y:S01]  /*3190*/  UIADD3 UR8, UPT, UPT, UR16, UR8, URZ ;  /* 0x0000000810087290 */ /* 0x000fe2000fffe0ff */
[----:B------:R-:W2:Y:S03]  /*31a0*/  SYNCS.PHASECHK.TRANS64.TRYWAIT P0, [UR7+0xe0], R0 ;  /* 0x0000e000ff0075a7 */ /* 0x000ea60008001107 */
[----:B------:R-:W-:Y:S01]  /*31b0*/  ULEA UR8, UR6, UR8, 0x14 ;  /* 0x0000000806087291 */ /* 0x000fe2000f8ea0ff */
[----:B-123--:R-:W-:Y:S11]  /*31c0*/  @!P0 BRA `(.L_x_55) ;  /* 0x0000005400748947 */ /* 0x00eff60003800000 */
.L_x_151:
[----:B------:R-:W-:Y:S01]  /*31d0*/  IADD3 R10, PT, PT, R10, 0x1, RZ ;  /* 0x000000010a0a7810 */ /* 0x000fe20007ffe0ff */
[----:B------:R-:W-:Y:S06]  /*31e0*/  BRA.U !UP3, `(.L_x_56) ;  /* 0x000000010bc07547 */ /* 0x000fec000b800000 */
[----:B------:R-:W-:Y:S01]  /*31f0*/  UPLOP3.LUT UP4, UPT, UPT, UPT, UPT, 0x40, 0x4 ;  /* 0x000000000004789c */ /* 0x000fe20003f8e870 */
[----:B------:R-:W-:Y:S01]  /*3200*/  UMOV UR13, UR9 ;  /* 0x00000009000d7c82 */ /* 0x000fe20008000000 */
[----:B------:R-:W-:Y:S01]  /*3210*/  UMOV UR12, UR4 ;  /* 0x00000004000c7c82 */ /* 0x000fe20008000000 */
[----:B------:R-:W-:-:S08]  /*3220*/  UMOV UR17, UR14 ;  /* 0x0000000e00117c82 */ /* 0x000fd00008000000 */
.L_x_59:
[----:B------:R-:W-:Y:S02]  /*3230*/  UIADD3 UR13, UPT, UPT, UR13, 0x1, URZ ;  /* 0x000000010d0d7890 */ /* 0x000fe4000fffe0ff */
[----:B--2---:R-:W-:Y:S02]  /*3240*/  ULEA UR6, UR17, UR5, 0x3 ;  /* 0x0000000511067291 */ /* 0x004fe4000f8e18ff */
[----:B------:R-:W-:Y:S01]  /*3250*/  UISETP.NE.AND UP0, UPT, UR13, URZ, UPT ;  /* 0x000000ff0d00728c */ /* 0x000fe2000bf05270 */
[----:B---3--:R-:W-:Y:S10]  /*3260*/  @P2 BRA `(.L_x_57) ;  /* 0x00000000000c2947 */ /* 0x008ff40003800000 */
[----:B-1----:R-:W-:Y:S04]  /*3270*/  SHF.L.U32 R2, R8, 0x1f, RZ ;  /* 0x0000001f08027819 */ /* 0x002fe800000006ff */
[----:B------:R-:W1:Y:S02]  /*3280*/  SYNCS.PHASECHK.TRANS64.TRYWAIT P0, [UR6], R2 ;  /* 0x00000002ff0075a7 */ /* 0x000e640008001106 */
[----:B-1----:R-:W-:Y:S05]  /*3290*/  @!P0 BRA `(.L_x_58) ;  /* 0x0000005400588947 */ /* 0x002fea0003800000 */
.L_x_57:
[----:B------:R-:W-:Y:S01]  /*32a0*/  UISETP.NE.AND UP1, UPT, UR12, 0x1, UPT ;  /* 0x000000010c00788c */ /* 0x000fe2000bf25270 */
[----:B------:R-:W-:Y:S01]  /*32b0*/  PLOP3.LUT P2, PT, PT, PT, PT, 0x80, 0x8 ;  /* 0x000000000008781c */ /* 0x000fe20003f4f070 */
[----:B------:R-:W-:Y:S02]  /*32c0*/  UIADD3 UR14, UPT, UPT, UR17, 0x1, URZ ;  /* 0x00000001110e7890 */ /* 0x000fe4000fffe0ff */
[----:B------:R-:W-:Y:S02]  /*32d0*/  ULEA UR28, UR17, UR11, 0xa ;  /* 0x0000000b111c7291 */ /* 0x000fe4000f8e50ff */
[----:B------:R-:W-:Y:S01]  /*32e0*/  UISETP.NE.AND UP2, UPT, UR14, 0x5, UPT ;  /* 0x000000050e00788c */ /* 0x000fe2000bf45270 */
[----:B------:R-:W-:Y:S01]  /*32f0*/  PLOP3.LUT P0, PT, PT, PT, UP1, 0x80, 0x8 ;  /* 0x000000000008781c */ /* 0x000fe20003f0f018 */
[----:B------:R-:W-:Y:S02]  /*3300*/  UIADD3 UR40, UPT, UPT, UR28, 0x2, URZ ;  /* 0x000000021c287890 */ /* 0x000fe4000fffe0ff */
[----:B------:R-:W-:Y:S02]  /*3310*/  USEL UR27, URZ, 0x1, UP2 ;  /* 0x00000001ff1b7887 */ /* 0x000fe40009000000 */
[----:B------:R-:W-:Y:S02]  /*3320*/  USEL UR14, UR14, URZ, UP2 ;  /* 0x000000ff0e0e7287 */ /* 0x000fe40009000000 */
[----:B------:R-:W-:Y:S02]  /*3330*/  UIADD3 UR36, UPT, UPT, UR28, 0x4, URZ ;  /* 0x000000041c247890 */ /* 0x000fe4000fffe0ff */
[----:B------:R-:W-:Y:S01]  /*3340*/  @UP1 ULEA UR26, UR14, UR5, 0x3 ;  /* 0x000000050e1a1291 */ /* 0x000fe2000f8e18ff */
[----:B------:R-:W-:Y:S01]  /*3350*/  LOP3.LUT R8, R8, UR27, RZ, 0x3c, !PT ;  /* 0x0000001b08087c12 */ /* 0x000fe2000f8e3cff */
[----:B------:R-:W-:Y:S02]  /*3360*/  UIADD3 UR32, UPT, UPT, UR28, 0x6, URZ ;  /* 0x000000061c207890 */ /* 0x000fe4000fffe0ff */
[----:B------:R-:W-:Y:S01]  /*3370*/  UIADD3 UR6, UPT, UPT, UR6, 0x28, URZ ;  /* 0x0000002806067890 */ /* 0x000fe2000fffe0ff */
[----:B-1----:R-:W-:Y:S01]  /*3380*/  @P0 SHF.L.U32 R0, R8, 0x1f, RZ ;  /* 0x0000001f08000819 */ /* 0x002fe200000006ff */
[----:B------:R-:W-:Y:S01]  /*3390*/  UIADD3 UR12, UPT, UPT, UR12, -0x1, URZ ;  /* 0xffffffff0c0c7890 */ /* 0x000fe2000fffe0ff */
[----:B------:R-:W-:Y:S02]  /*33a0*/  UMOV UR29, 0x40004040 ;  /* 0x40004040001d7882 */ /* 0x000fe40000000000 */
[----:B------:R2:W3:Y:S01]  /*33b0*/  @P0 SYNCS.PHASECHK.TRANS64.TRYWAIT P2, [UR26], R0 ;  /* 0x00000000ff0005a7 */ /* 0x0004e2000804111a */
[----:B------:R-:W-:Y:S01]  /*33c0*/  ULEA UR26, UR17, UR10, 0x9 ;  /* 0x0000000a111a7291 */ /* 0x000fe2000f8e48ff */
[----:B------:R-:W-:Y:S01]  /*33d0*/  UMOV UR27, 0x40004040 ;  /* 0x40004040001b7882 */ /* 0x000fe20000000000 */
[----:B------:R-:W-:Y:S02]  /*33e0*/  UMOV UR41, 0x40004040 ;  /* 0x4000404000297882 */ /* 0x000fe40000000000 */
[----:B------:R-:W-:Y:S02]  /*33f0*/  UIADD3 UR38, UPT, UPT, UR26, 0x2, URZ ;  /* 0x000000021a267890 */ /* 0x000fe4000fffe0ff */
[----:B------:R-:W-:Y:S02]  /*3400*/  UIADD3 UR34, UPT, UPT, UR26, 0x4, URZ ;  /* 0x000000041a227890 */ /* 0x000fe4000fffe0ff */
[----:B------:R-:W-:Y:S01]  /*3410*/  UIADD3 UR30, UPT, UPT, UR26, 0x6, URZ ;  /* 0x000000061a1e7890 */ /* 0x000fe2000fffe0ff */
[----:B------:R2:W-:Y:S01]  /*3420*/  UTCHMMA gdesc[UR26], gdesc[UR28], tmem[UR8], tmem[UR24], idesc[UR25], UP4 ;  /* 0x00ff181c1a0075ea */ /* 0x0005e2000a000008 */
[----:B------:R-:W-:Y:S01]  /*3430*/  UPLOP3.LUT UP4, UPT, UPT, UPT, UPT, 0x80, 0x8 ;  /* 0x000000000008789c */ /* 0x000fe20003f8f070 */
[----:B------:R-:W-:Y:S01]  /*3440*/  UMOV UR39, 0x40004040 ;  /* 0x4000404000277882 */ /* 0x000fe20000000000 */
[----:B------:R-:W-:Y:S01]  /*3450*/  UMOV UR37, 0x40004040 ;  /* 0x4000404000257882 */ /* 0x000fe20000000000 */
[----:B------:R2:W-:Y:S01]  /*3460*/  UTCHMMA gdesc[UR38], gdesc[UR40], tmem[UR8], tmem[UR22], idesc[UR23], UPT ;  /* 0x00ff1628260075ea */ /* 0x0005e2000b800008 */
[----:B------:R-:W-:Y:S01]  /*3470*/  UMOV UR35, 0x40004040 ;  /* 0x4000404000237882 */ /* 0x000fe20000000000 */
[----:B------:R-:W-:Y:S01]  /*3480*/  UMOV UR33, 0x40004040 ;  /* 0x4000404000217882 */ /* 0x000fe20000000000 */
[----:B------:R-:W-:Y:S01]  /*3490*/  UMOV UR31, 0x40004040 ;  /* 0x40004040001f7882 */ /* 0x000fe20000000000 */
[----:B------:R2:W-:Y:S01]  /*34a0*/  UTCHMMA gdesc[UR34], gdesc[UR36], tmem[UR8], tmem[UR20], idesc[UR21], UPT ;  /* 0x00ff1424220075ea */ /* 0x0005e2000b800008 */
[----:B------:R2:W-:Y:S01]  /*34b0*/  UTCHMMA gdesc[UR30], gdesc[UR32], tmem[UR8], tmem[UR18], idesc[UR19], UPT ;  /* 0x00ff12201e0075ea */ /* 0x0005e2000b800008 */
[----:B------:R2:W-:Y:S01]  /*34c0*/  UTCBAR [UR6], URZ ;  /* 0x000000ff060073e9 */ /* 0x0005e200080000ff */
[----:B------:R-:W-:Y:S01]  /*34d0*/  UMOV UR17, UR14 ;  /* 0x0000000e00117c82 */ /* 0x000fe20008000000 */
[----:B------:R-:W-:Y:S05]  /*34e0*/  BRA.U UP0, `(.L_x_59) ;  /* 0xfffffffd00507547 */ /* 0x000fea000b83ffff */
.L_x_56:
[----:B------:R-:W-:Y:S01]  /*34f0*/  UIADD3 UR15, UPT, UPT, UR15, 0x1, URZ ;  /* 0x000000010f0f7890 */ /* 0x000fe2000fffe0ff */
[C---:B------:R-:W-:Y:S01]  /*3500*/  ISETP.NE.AND P0, PT, R10.reuse, 0x2, PT ;  /* 0x000000020a00780c */ /* 0x040fe20003f05270 */
[----:B------:R-:W-:Y:S02]  /*3510*/  UIADD3 UR7, UPT, UPT, UR7, 0xc0, URZ ;  /* 0x000000c007077890 */ /* 0x000fe4000fffe0ff */
[----:B------:R-:W-:Y:S01]  /*3520*/  UISETP.NE.AND UP0, UPT, UR15, 0x4, UPT ;  /* 0x000000040f00788c */ /* 0x000fe2000bf05270 */
[----:B-12---:R-:W-:Y:S02]  /*3530*/  SEL R0, RZ, 0x1, P0 ;  /* 0x00000001ff007807 */ /* 0x006fe40000000000 */
[----:B------:R-:W-:Y:S01]  /*3540*/  SEL R10, R10, RZ, P0 ;  /* 0x000000ff0a0a7207 */ /* 0x000fe20000000000 */
[----:B------:R-:W-:Y:S01]  /*3550*/  USEL UR6, URZ, 0x1, UP0 ;  /* 0x00000001ff067887 */ /* 0x000fe20008000000 */
[----:B------:R-:W-:Y:S01]  /*3560*/  LOP3.LUT R9, R9, R0, RZ, 0x3c, !PT ;  /* 0x0000000009097212 */ /* 0x000fe200078e3cff */
[----:B------:R-:W-:Y:S01]  /*3570*/  USEL UR15, UR15, URZ, UP0 ;  /* 0x000000ff0f0f7287 */ /* 0x000fe20008000000 */
[----:B------:R1:W-:Y:S03]  /*3580*/  UTCBAR [UR7], URZ ;  /* 0x000000ff070073e9 */ /* 0x0003e600080000ff */
[----:B------:R-:W-:Y:S01]  /*3590*/  LOP3.LUT R11, R11, UR6, RZ, 0x3c, !PT ;  /* 0x000000060b0b7c12 */ /* 0x000fe2000f8e3cff */
[----:B------:R-:W-:Y:S07]  /*35a0*/  @P1 BRA `(.L_x_60) ;  /* 0xfffffff800881947 */ /* 0x000fee000383ffff */
[----:B------:R-:W2:Y:S01]  /*35b0*/  S2UR UR4, SR_CgaCtaId ;  /* 0x00000000000479c3 */ /* 0x000ea20000008800 */
[----:B------:R-:W-:Y:S01]  /*35c0*/  ELECT P0, URZ, PT ;  /* 0x0000000000ff782f */ /* 0x000fe20003800000 */
[----:B------:R-:W-:Y:S01]  /*35d0*/  IMAD.MOV.U32 R0, RZ, RZ, 0x1 ;  /* 0x00000001ff007424 */ /* 0x000fe200078e00ff */
[----:B------:R-:W-:Y:S01]  /*35e0*/  UIADD3 UR5, UPT, UPT, UR5, 0xe0, URZ ;  /* 0x000000e005057890 */ /* 0x000fe2000fffe0ff */
[----:B------:R-:W-:Y:S01]  /*35f0*/  SHF.L.U32 R2, R11, 0x1f, RZ ;  /* 0x0000001f0b027819 */ /* 0x000fe200000006ff */
[----:B------:R-:W-:-:S03]  /*3600*/  UMOV UR6, 0x40 ;  /* 0x0000004000067882 */ /* 0x000fc60000000000 */
[----:B------:R-:W-:Y:S01]  /*3610*/  UVIRTCOUNT.DEALLOC.SMPOOL 0x80 ;  /* 0x000000800000784c */ /* 0x000fe20000000000 */
[----:B--2---:R-:W-:Y:S02]  /*3620*/  ULEA UR4, UR4, UR6, 0x18 ;  /* 0x0000000604047291 */ /* 0x004fe4000f8ec0ff */
[----:B------:R-:W-:-:S07]  /*3630*/  ULEA UR6, UR15, UR5, 0x3 ;  /* 0x000000050f067291 */ /* 0x000fce000f8e18ff */
[----:B------:R2:W-:Y:S02]  /*3640*/  @P0 STS.U8 [UR4+0x1c], R0 ;  /* 0x00001c00ff000988 */ /* 0x0005e40008000004 */
[----:B------:R-:W4:Y:S02]  /*3650*/  SYNCS.PHASECHK.TRANS64.TRYWAIT P0, [UR6], R2 ;  /* 0x00000002ff0075a7 */ /* 0x000f240008001106 */
[----:B--2-4-:R-:W-:Y:S05]  /*3660*/  @!P0 BRA `(.L_x_61) ;  /* 0x00000050007c8947 */ /* 0x014fea0003800000 */
.L_x_154:
[----:B-1----:R-:W-:-:S04]  /*3670*/  UIADD3 UR7, UPT, UPT, UR15, 0x1, URZ ;  /* 0x000000010f077890 */ /* 0x002fc8000fffe0ff */
[----:B------:R-:W-:-:S04]  /*3680*/  UISETP.NE.AND UP0, UPT, UR7, 0x4, UPT ;  /* 0x000000040700788c */ /* 0x000fc8000bf05270 */
[----:B------:R-:W-:Y:S02]  /*3690*/  USEL UR8, URZ, 0x1, UP0 ;  /* 0x00000001ff087887 */ /* 0x000fe40008000000 */
[----:B------:R-:W-:-:S04]  /*36a0*/  USEL UR7, UR7, URZ, UP0 ;  /* 0x000000ff07077287 */ /* 0x000fc80008000000 */
[----:B------:R-:W-:Y:S01]  /*36b0*/  ULEA UR6, UR7, UR5, 0x3 ;  /* 0x0000000507067291 */ /* 0x000fe2000f8e18ff */
[----:B--2---:R-:W-:-:S04]  /*36c0*/  LOP3.LUT R2, R11, UR8, RZ, 0x3c, !PT ;  /* 0x000000080b027c12 */ /* 0x004fc8000f8e3cff */
[----:B------:R-:W-:-:S04]  /*36d0*/  SHF.L.U32 R3, R2, 0x1f, RZ ;  /* 0x0000001f02037819 */ /* 0x000fc800000006ff */
[----:B------:R-:W1:Y:S02]  /*36e0*/  SYNCS.PHASECHK.TRANS64.TRYWAIT P0, [UR6], R3 ;  /* 0x00000003ff0075a7 */ /* 0x000e640008001106 */
[----:B-1----:R-:W-:Y:S05]  /*36f0*/  @!P0 BRA `(.L_x_62) ;  /* 0x0000005000708947 */ /* 0x002fea0003800000 */
.L_x_156:
        /* <DEDUP_REMOVED lines=9> */
.L_x_158:
[----:B------:R-:W-:-:S04]  /*3790*/  UIADD3 UR7, UPT, UPT, UR7, 0x1, URZ ;  /* 0x0000000107077890 */ /* 0x000fc8000fffe0ff */
[----:B------:R-:W-:-:S04]  /*37a0*/  UISETP.NE.AND UP0, UPT, UR7, 0x4, UPT ;  /* 0x000000040700788c */ /* 0x000fc8000bf05270 */
[----:B------:R-:W-:Y:S02]  /*37b0*/  USEL UR6, URZ, 0x1, UP0 ;  /* 0x00000001ff067887 */ /* 0x000fe40008000000 */
[----:B------:R-:W-:-:S04]  /*37c0*/  USEL UR7, UR7, URZ, UP0 ;  /* 0x000000ff07077287 */ /* 0x000fc80008000000 */
[----:B------:R-:W-:Y:S01]  /*37d0*/  ULEA UR7, UR7, UR5, 0x3 ;  /* 0x0000000507077291 */ /* 0x000fe2000f8e18ff */
[----:B------:R-:W-:-:S04]  /*37e0*/  LOP3.LUT R2, R2, UR6, RZ, 0x3c, !PT ;  /* 0x0000000602027c12 */ /* 0x000fc8000f8e3cff */
[----:B------:R-:W-:-:S04]  /*37f0*/  SHF.L.U32 R2, R2, 0x1f, RZ ;  /* 0x0000001f02027819 */ /* 0x000fc800000006ff */
[----:B------:R-:W2:Y:S02]  /*3800*/  SYNCS.PHASECHK.TRANS64.TRYWAIT P0, [UR7], R2 ;  /* 0x00000002ff0075a7 */ /* 0x000ea40008001107 */
[----:B--2---:R-:W-:Y:S05]  /*3810*/  @!P0 BRA `(.L_x_64) ;  /* 0x0000005000588947 */ /* 0x004fea0003800000 */
.L_x_160:
[----:B------:R-:W-:Y:S01]  /*3820*/  NOP ;  /* 0x0000000000007918 */ /* 0x000fe20000000000 */
[----:B-1----:R-:W1:Y:S01]  /*3830*/  LDS R0, [UR4+0x14] ;  /* 0x00001404ff007984 */ /* 0x002e620008000800 */
[----:B------:R-:W-:Y:S01]  /*3840*/  ULOP3.LUT UR6, UR16, 0xffff, URZ, 0xc0, !UPT ;  /* 0x0000ffff10067892 */ /* 0x000fe2000f8ec0ff */
[----:B------:R-:W-:Y:S01]  /*3850*/  UMOV UR8, 0xffff ;  /* 0x0000ffff00087882 */ /* 0x000fe20000000000 */
[----:B------:R-:W-:Y:S02]  /*3860*/  UMOV UR5, 0x1 ;  /* 0x0000000100057882 */ /* 0x000fe40000000000 */
[----:B------:R-:W-:-:S04]  /*3870*/  USHF.R.U32.HI UR6, URZ, 0x5, UR6 ;  /* 0x00000005ff067899 */ /* 0x000fc80008011606 */
[----:B------:R-:W-:Y:S02]  /*3880*/  USHF.L.U32 UR8, UR8, UR6, URZ ;  /* 0x0000000608087299 */ /* 0x000fe400080006ff */
[----:B------:R-:W-:-:S04]  /*3890*/  USHF.L.U32 UR5, UR5, UR6, URZ ;  /* 0x0000000605057299 */ /* 0x000fc800080006ff */
[----:B-1----:R-:W-:-:S04]  /*38a0*/  LOP3.LUT R0, R0, UR8, RZ, 0xc0, !PT ;  /* 0x0000000800007c12 */ /* 0x002fc8000f8ec0ff */
[----:B------:R-:W-:-:S13]  /*38b0*/  ISETP.NE.AND P0, PT, R0, UR8, PT ;  /* 0x0000000800007c0c */ /* 0x000fda000bf05270 */
[----:B------:R-:W-:Y:S05]  /*38c0*/  @P0 BRA `(.L_x_65) ;  /* 0x0000000000580947 */ /* 0x000fea0003800000 */
[----:B------:R-:W1:Y:S02]  /*38d0*/  LDS R0, [UR4+0x18] ;  /* 0x00001804ff007984 */ /* 0x000e640008000800 */
[----:B-1----:R-:W-:-:S04]  /*38e0*/  LOP3.LUT R0, R0, UR5, RZ, 0xc0, !PT ;  /* 0x0000000500007c12 */ /* 0x002fc8000f8ec0ff */
[----:B------:R-:W-:-:S13]  /*38f0*/  ISETP.NE.AND P0, PT, R0, UR5, PT ;  /* 0x0000000500007c0c */ /* 0x000fda000bf05270 */
[----:B------:R-:W-:Y:S05]  /*3900*/  @P0 BRA `(.L_x_66) ;  /* 0x00000000003c0947 */ /* 0x000fea0003800000 */
[----:B------:R-:W1:Y:S01]  /*3910*/  S2R R2, SR_LANEID ;  /* 0x0000000000027919 */ /* 0x000e620000000000 */
[----:B------:R-:W-:Y:S01]  /*3920*/  ULOP3.LUT UR8, URZ, UR8, URZ, 0x33, !UPT ;  /* 0x00000008ff087292 */ /* 0x000fe2000f8e33ff */
[----:B------:R-:W-:Y:S02]  /*3930*/  VOTEU.ANY UR7, UPT, PT ;  /* 0x0000000000077886 */ /* 0x000fe400038e0100 */
[----:B------:R-:W-:-:S03]  /*3940*/  UFLO.U32 UR7, UR7 ;  /* 0x00000007000772bd */ /* 0x000fc600080e0000 */
[----:B------:R-:W-:-:S04]  /*3950*/  IMAD.U32 R0, RZ, RZ, UR8 ;  /* 0x00000008ff007e24 */ /* 0x000fc8000f8e00ff */
[----:B------:R2:W4:Y:S02]  /*3960*/  REDUX UR6, R0 ;  /* 0x00000000000673c4 */ /* 0x0005240000000000 */
[----:B------:R1:W-:Y:S02]  /*3970*/  UTCATOMSWS.AND URZ, UR8 ;  /* 0x0000000800ff79e3 */ /* 0x0003e40008000000 */
[----:B-1----:R-:W-:Y:S02]  /*3980*/  ISETP.EQ.U32.AND P0, PT, R2, UR7, PT ;  /* 0x0000000702007c0c */ /* 0x002fe4000bf02070 */
[----:B--2---:R-:W-:Y:S02]  /*3990*/  LOP3.LUT R0, RZ, UR5, RZ, 0x33, !PT ;  /* 0x00000005ff007c12 */ /* 0x004fe4000f8e33ff */
[----:B----4-:R-:W-:Y:S02]  /*39a0*/  MOV R2, UR6 ;  /* 0x0000000600027c02 */ /* 0x010fe40008000f00 */
[----:B------:R-:W1:Y:S07]  /*39b0*/  REDUX UR5, R0 ;  /* 0x00000000000573c4 */ /* 0x000e6e0000000000 */
[----:B------:R2:W-:Y:S01]  /*39c0*/  @P0 ATOMS.AND RZ, [UR4+0x14], R2 ;  /* 0x00001402ffff098c */ /* 0x0005e2000a800004 */
[----:B-1----:R-:W-:-:S05]  /*39d0*/  IMAD.U32 R0, RZ, RZ, UR5 ;  /* 0x00000005ff007e24 */ /* 0x002fca000f8e00ff */
[----:B------:R2:W-:Y:S01]  /*39e0*/  @P0 ATOMS.AND RZ, [UR4+0x18], R0 ;  /* 0x00001800ffff098c */ /* 0x0005e2000a800004 */
[----:B------:R-:W-:Y:S05]  /*39f0*/  BRA `(.L_x_67) ;  /* 0x0000000000147947 */ /* 0x000fea0003800000 */
.L_x_66:
[----:B------:R-:W-:Y:S02]  /*3a00*/  MOV R2, 0x3a20 ;  /* 0x00003a2000027802 */ /* 0x000fe40000000f00 */
[----:B---3-5:R-:W-:Y:S05]  /*3a10*/  CALL.REL.NOINC `($__internal_0_$__cuda_sm10x_tcgen05_guardrail_trap_col_being_dealloced_not_returned_by_alloc) ;  /* 0x0000005400407944 */ /* 0x028fea0003c00000 */
[----:B------:R-:W-:Y:S05]  /*3a20*/  BRA `(.L_x_67) ;  /* 0x0000000000087947 */ /* 0x000fea0003800000 */
.L_x_65:
[----:B------:R-:W-:Y:S02]  /*3a30*/  MOV R2, 0x3a50 ;  /* 0x00003a5000027802 */ /* 0x000fe40000000f00 */
[----:B---3-5:R-:W-:Y:S05]  /*3a40*/  CALL.REL.NOINC `($__internal_2_$__cuda_sm10x_tcgen05_guardrail_trap_unallocated_columns_being_dealloced) ;  /* 0x00000054004c7944 */ /* 0x028fea0003c00000 */
.L_x_67:
[----:B------:R-:W-:Y:S01]  /*3a50*/  NOP ;  /* 0x0000000000007918 */ /* 0x000fe20000000000 */
[----:B------:R-:W-:Y:S05]  /*3a60*/  EXIT ;  /* 0x000000000000794d */ /* 0x000fea0003800000 */
.L_x_49:
[----:B------:R-:W-:-:S09]  /*3a70*/  UISETP.NE.OR UP2, UPT, UR8, 0x3, !UP2 ;  /* 0x000000030800788c */ /* 0x000fd2000d745670 */
[----:B------:R-:W-:Y:S05]  /*3a80*/  BRA.U UP2, `(.L_x_68) ;  /* 0x0000001102047547 */ /* 0x000fea000b800000 */
[----:B------:R-:W1:Y:S01]  /*3a90*/  LDC R0, c[0x0][0xb30] ;  /* 0x0002cc00ff007b82 */ /* 0x000e620000000800 */
[----:B------:R-:W2:Y:S01]  /*3aa0*/  LDCU.64 UR8, c[0x0][0x888] ;  /* 0x00011100ff0877ac */ /* 0x000ea20008000a00 */
[----:B------:R-:W-:Y:S01]  /*3ab0*/  IMAD.MOV.U32 R30, RZ, RZ, 0x1 ;  /* 0x00000001ff1e7424 */ /* 0x000fe200078e00ff */
[----:B------:R-:W-:Y:S01]  /*3ac0*/  CS2R R28, SRZ ;  /* 0x00000000001c7805 */ /* 0x000fe2000001ff00 */
[----:B------:R-:W-:Y:S01]  /*3ad0*/  IMAD.MOV.U32 R25, RZ, RZ, 0x2000 ;  /* 0x00002000ff197424 */ /* 0x000fe200078e00ff */
[----:B------:R-:W4:Y:S03]  /*3ae0*/  LDCU.64 UR4, c[0x0][0x890] ;  /* 0x00011200ff0477ac */ /* 0x000f260008000a00 */
[----:B------:R-:W3:Y:S01]  /*3af0*/  LDC R24, c[0x0][0x370] ;  /* 0x0000dc00ff187b82 */ /* 0x000ee20000000800 */
[----:B------:R-:W-:Y:S01]  /*3b00*/  UMOV UR7, 0x400 ;  /* 0x0000040000077882 */ /* 0x000fe20000000000 */
[----:B------:R-:W-:-:S02]  /*3b10*/  UPLOP3.LUT UP1, UPT, UPT, UPT, UPT, 0x40, 0x4 ;  /* 0x000000000004789c */ /* 0x000fc40003f2e870 */
[----:B------:R-:W-:-:S04]  /*3b20*/  ULEA UR7, UR37, UR7, 0x18 ;  /* 0x0000000725077291 */ /* 0x000fc8000f8ec0ff */
[----:B------:R-:W3:Y:S01]  /*3b30*/  LDC R3, c[0x0][0xb0c] ;  /* 0x0002c300ff037b82 */ /* 0x000ee20000000800 */
[----:B------:R-:W-:Y:S02]  /*3b40*/  UIADD3 UR13, UPT, UPT, UR7, 0x68, URZ ;  /* 0x00000068070d7890 */ /* 0x000fe4000fffe0ff */
[----:B--2---:R-:W-:Y:S02]  /*3b50*/  UISETP.NE.U32.AND UP2, UPT, UR8, URZ, UPT ;  /* 0x000000ff0800728c */ /* 0x004fe4000bf45070 */
[----:B------:R-:W-:Y:S02]  /*3b60*/  UIADD3 UR33, UPT, UPT, UR7, 0x50, URZ ;  /* 0x0000005007217890 */ /* 0x000fe4000fffe0ff */
[----:B----4-:R-:W-:Y:S01]  /*3b70*/  UISETP.NE.U32.AND UP3, UPT, UR4, URZ, UPT ;  /* 0x000000ff0400728c */ /* 0x010fe2000bf65070 */
[----:B------:R-:W2:Y:S01]  /*3b80*/  LDC R18, c[0x0][0xb20] ;  /* 0x0002c800ff127b82 */ /* 0x000ea20000000800 */
[----:B-1----:R-:W-:Y:S01]  /*3b90*/  ISETP.NE.AND P1, PT, R0, 0x1, PT ;  /* 0x000000010000780c */ /* 0x002fe20003f25270 */
[----:B------:R-:W-:-:S02]  /*3ba0*/  UISETP.NE.AND.EX UP2, UPT, UR9, URZ, UPT, UP2 ;  /* 0x000000ff0900728c */ /* 0x000fc4000bf45320 */
[----:B------:R-:W-:Y:S02]  /*3bb0*/  UIADD3 UR25, UPT, UPT, UR7, 0x58, URZ ;  /* 0x0000005807197890 */ /* 0x000fe4000fffe0ff */
[----:B------:R-:W-:Y:S02]  /*3bc0*/  UIADD3 UR17, UPT, UPT, UR7, 0x60, URZ ;  /* 0x0000006007117890 */ /* 0x000fe4000fffe0ff */
[----:B-----5:R-:W1:Y:S01]  /*3bd0*/  LDC.64 R32, c[0x0][0x348] ;  /* 0x0000d200ff207b82 */ /* 0x020e620000000a00 */
[----:B------:R-:W-:Y:S02]  /*3be0*/  UPRMT UR13, UR37, 0x654, UR13 ;  /* 0x00000654250d7896 */ /* 0x000fe4000800000d */
[----:B------:R-:W-:-:S05]  /*3bf0*/  UISETP.NE.AND.EX UP3, UPT, UR5, URZ, UPT, UP3 ;  /* 0x000000ff0500728c */ /* 0x000fca000bf65330 */
[----:B------:R-:W4:Y:S08]  /*3c00*/  LDC.64 R16, c[0x0][0xb10] ;  /* 0x0002c400ff107b82 */ /* 0x000f300000000a00 */
[----:B------:R-:W1:Y:S08]  /*3c10*/  LDC.64 R6, c[0x0][0xb18] ;  /* 0x0002c600ff067b82 */ /* 0x000e700000000a00 */
[----:B------:R-:W1:Y:S08]  /*3c20*/  LDC.64 R4, c[0x0][0xb28] ;  /* 0x0002ca00ff047b82 */ /* 0x000e700000000a00 */
[----:B--23--:R-:W1:Y:S02]  /*3c30*/  LDC R19, c[0x0][0x374] ;  /* 0x0000dd00ff137b82 */ /* 0x00ce640000000800 */
.L_x_79:
[C---:B------:R-:W-:Y:S02]  /*3c40*/  LEA R0, R29.reuse, UR7, 0x3 ;  /* 0x000000071d007c11 */ /* 0x040fe4000f8e18ff */
[----:B------:R-:W-:Y:S02]  /*3c50*/  SHF.L.U32 R2, R28, 0x1f, RZ ;  /* 0x0000001f1c027819 */ /* 0x000fe400000006ff */
[----:B------:R-:W-:Y:S02]  /*3c60*/  LEA R20, R29, UR7, 0x4 ;  /* 0x000000071d147c11 */ /* 0x000fe4000f8e20ff */
[----:B--2---:R-:W2:Y:S02]  /*3c70*/  SYNCS.PHASECHK.TRANS64.TRYWAIT P0, [R0+URZ+0xa0], R2 ;  /* 0x0000a002000075a7 */ /* 0x004ea400080011ff */
[----:B--2---:R-:W-:Y:S05]  /*3c80*/  @!P0 BRA `(.L_x_69) ;  /* 0x0000004c00548947 */ /* 0x004fea0003800000 */
.L_x_161:
[----:B------:R-:W-:Y:S01]  /*3c90*/  ISETP.GE.AND P0, PT, R26, 0x1, PT ;  /* 0x000000011a00780c */ /* 0x000fe20003f06270 */
[----:B------:R-:W3:Y:S01]  /*3ca0*/  LDS.128 R20, [R20+0x130] ;  /* 0x0001300014147984 */ /* 0x000ee20000000c00 */
[----:B--2---:R-:W-:Y:S01]  /*3cb0*/  VIADD R0, R0, 0xb0 ;  /* 0x000000b000007836 */ /* 0x004fe20000000000 */
[----:B------:R-:W-:Y:S01]  /*3cc0*/  @!PT LDS RZ, [RZ] ;  /* 0x00000000fffff984 */ /* 0x000fe20000000800 */
[----:B------:R-:W-:Y:S01]  /*3cd0*/  @!PT LDS RZ, [RZ] ;  /* 0x00000000fffff984 */ /* 0x000fe20000000800 */
[----:B------:R-:W-:Y:S01]  /*3ce0*/  @!PT LDS RZ, [RZ] ;  /* 0x00000000fffff984 */ /* 0x000fe20000000800 */
[----:B------:R-:W-:Y:S01]  /*3cf0*/  @!PT LDS RZ, [RZ] ;  /* 0x00000000fffff984 */ /* 0x000fe20000000800 */
[----:B------:R2:W-:Y:S06]  /*3d00*/  MEMBAR.ALL.CTA ;  /* 0x0000000000007992 */ /* 0x0005ec0000008000 */
[----:B--2---:R-:W2:Y:S01]  /*3d10*/  FENCE.VIEW.ASYNC.S ;  /* 0x00000000000073c6 */ /* 0x004ea20000000000 */
[----:B------:R-:W-:Y:S04]  /*3d20*/  PRMT R0, RZ, 0x654, R0 ;  /* 0x00000654ff007816 */ /* 0x000fe80000000000 */
[----:B--2---:R2:W-:Y:S01]  /*3d30*/  SYNCS.ARRIVE.TRANS64.RED.A1T0 RZ, [R0+URZ], RZ ;  /* 0x000000ff00ff79a7 */ /* 0x0045e200081004ff */
[----:B---3--:R-:W-:Y:S11]  /*3d40*/  LOP3.LUT P3, RZ, R22, 0x1, RZ, 0xc0, !PT ;  /* 0x0000000116ff7812 */ /* 0x008ff6000786c0ff */
[----:B------:R-:W-:Y:S02]  /*3d50*/  @!UPT UIADD3 URZ, UPT, UPT, URZ, URZ, URZ ;  /* 0x000000fffffff290 */ /* 0x000fe4000fffe0ff */
[----:B------:R-:W-:Y:S02]  /*3d60*/  @P3 MOV R11, R20 ;  /* 0x00000014000b3202 */ /* 0x000fe40000000f00 */
[----:B------:R-:W-:Y:S01]  /*3d70*/  @P3 LOP3.LUT R10, R21, 0xffff, RZ, 0xc0, !PT ;  /* 0x0000ffff150a3812 */ /* 0x000fe200078ec0ff */
[----:B--2---:R-:W-:Y:S06]  /*3d80*/  @!P0 BRA `(.L_x_70) ;  /* 0x0000000000a48947 */ /* 0x004fec0003800000 */
[-C--:B-1----:R-:W-:Y:S01]  /*3d90*/  IMAD.HI.U32 R0, R19, R7.reuse, RZ ;  /* 0x0000000713007227 */ /* 0x082fe200078e00ff */
[----:B------:R-:W-:Y:S02]  /*3da0*/  ISETP.NE.AND P0, PT, R6, 0x1, PT ;  /* 0x000000010600780c */ /* 0x000fe40003f05270 */
[----:B------:R-:W-:Y:S01]  /*3db0*/  ISETP.NE.AND P2, PT, R26, 0x1, PT ;  /* 0x000000011a00780c */ /* 0x000fe20003f45270 */
[----:B----4-:R-:W-:Y:S01]  /*3dc0*/  IMAD.HI.U32 R9, R24, R16, RZ ;  /* 0x0000001018097227 */ /* 0x010fe200078e00ff */
[----:B------:R-:W-:Y:S02]  /*3dd0*/  SHF.R.U32.HI R0, RZ, R18, R0 ;  /* 0x00000012ff007219 */ /* 0x000fe40000011600 */
[----:B------:R-:W-:Y:S01]  /*3de0*/  ISETP.NE.AND P4, PT, R3, 0x1, PT ;  /* 0x000000010300780c */ /* 0x000fe20003f85270 */
[----:B------:R-:W-:Y:S01]  /*3df0*/  IMAD.HI.U32 R13, R10, R7, RZ ;  /* 0x000000070a0d7227 */ /* 0x000fe200078e00ff */
[----:B------:R-:W-:Y:S02]  /*3e00*/  SHF.R.U32.HI R9, RZ, R17, R9 ;  /* 0x00000011ff097219 */ /* 0x000fe40000011609 */
[----:B------:R-:W-:Y:S01]  /*3e10*/  SEL R0, R19, R0, !P0 ;  /* 0x0000000013007207 */ /* 0x000fe20004000000 */
[----:B------:R-:W-:Y:S01]  /*3e20*/  IMAD.HI.U32 R12, R11, R16, RZ ;  /* 0x000000100b0c7227 */ /* 0x000fe200078e00ff */
[----:B------:R-:W-:Y:S03]  /*3e30*/  SEL R9, R24, R9, !P4 ;  /* 0x0000000918097207 */ /* 0x000fe60006000000 */
[-C--:B------:R-:W-:Y:S01]  /*3e40*/  IMAD.HI.U32 R8, R0, R4.reuse, RZ ;  /* 0x0000000400087227 */ /* 0x080fe200078e00ff */
[----:B------:R-:W-:Y:S03]  /*3e50*/  SHF.R.U32.HI R12, RZ, R17, R12 ;  /* 0x00000011ff0c7219 */ /* 0x000fe6000001160c */
[----:B------:R-:W-:Y:S01]  /*3e60*/  IMAD.HI.U32 R2, R9, R4, RZ ;  /* 0x0000000409027227 */ /* 0x000fe200078e00ff */
[-C--:B------:R-:W-:Y:S02]  /*3e70*/  @P2 SHF.R.U32.HI R0, RZ, R5.reuse, R8 ;  /* 0x00000005ff002219 */ /* 0x080fe40000011608 */
[----:B------:R-:W-:Y:S02]  /*3e80*/  SHF.R.U32.HI R8, RZ, R18, R13 ;  /* 0x00000012ff087219 */ /* 0x000fe4000001160d */
[----:B------:R-:W-:Y:S01]  /*3e90*/  @P2 SHF.R.U32.HI R9, RZ, R5, R2 ;  /* 0x00000005ff092219 */ /* 0x000fe20000011602 */
[----:B------:R-:W-:Y:S01]  /*3ea0*/  IMAD R0, R26, R0, RZ ;  /* 0x000000001a007224 */ /* 0x000fe200078e02ff */
[----:B------:R-:W-:Y:S02]  /*3eb0*/  SEL R8, R10, R8, !P0 ;  /* 0x000000080a087207 */ /* 0x000fe40004000000 */
[----:B------:R-:W-:Y:S01]  /*3ec0*/  SEL R2, R11, R12, !P4 ;  /* 0x0000000c0b027207 */ /* 0x000fe20006000000 */
[----:B------:R-:W-:Y:S01]  /*3ed0*/  IMAD R12, R26, R9, RZ ;  /* 0x000000091a0c7224 */ /* 0x000fe200078e02ff */
[C---:B------:R-:W-:Y:S01]  /*3ee0*/  ISETP.GE.AND P0, PT, R8.reuse, R0, PT ;  /* 0x000000000800720c */ /* 0x040fe20003f06270 */
[----:B------:R-:W-:Y:S03]  /*3ef0*/  IMAD.HI.U32 R0, R8, R4, RZ ;  /* 0x0000000408007227 */ /* 0x000fe600078e00ff */
[----:B------:R-:W-:Y:S02]  /*3f00*/  ISETP.GE.OR P0, PT, R2, R12, P0 ;  /* 0x0000000c0200720c */ /* 0x000fe40000706670 */
[-C--:B------:R-:W-:Y:S04]  /*3f10*/  SHF.R.U32.HI R0, RZ, R5.reuse, R0 ;  /* 0x00000005ff007219 */ /* 0x080fe80000011600 */
[----:B------:R-:W-:Y:S05]  /*3f20*/  SEL R13, R8, R0, !P2 ;  /* 0x00000000080d7207 */ /* 0x000fea0005000000 */
[----:B------:R-:W-:Y:S02]  /*3f30*/  IMAD.MOV R12, RZ, RZ, -R13 ;  /* 0x000000ffff0c7224 */ /* 0x000fe400078e0a0d */
[----:B------:R-:W-:Y:S04]  /*3f40*/  @!P0 IMAD.HI.U32 R0, R2, R4, RZ ;  /* 0x0000000402008227 */ /* 0x000fe800078e00ff */
[----:B------:R-:W-:Y:S01]  /*3f50*/  IMAD R12, R26, R12, R8 ;  /* 0x0000000c1a0c7224 */ /* 0x000fe200078e0208 */
[----:B------:R-:W-:Y:S04]  /*3f60*/  @!P0 SHF.R.U32.HI R0, RZ, R5, R0 ;  /* 0x00000005ff008219 */ /* 0x000fe80000011600 */
[----:B------:R-:W-:Y:S04]  /*3f70*/  @!P0 SEL R0, R2, R0, !P2 ;  /* 0x0000000002008207 */ /* 0x000fe80005000000 */
[----:B------:R-:W-:Y:S01]  /*3f80*/  @!P0 IADD3 R13, PT, PT, R13, -R0, RZ ;  /* 0x800000000d0d8210 */ /* 0x000fe20007ffe0ff */
[----:B------:R-:W-:Y:S01]  /*3f90*/  @!P0 IMAD R0, R9, R12, R0 ;  /* 0x0000000c09008224 */ /* 0x000fe200078e0200 */
[----:B------:R-:W-:Y:S01]  /*3fa0*/  IADD3 R9, PT, PT, -R8, RZ, RZ ;  /* 0x000000ff08097210 */ /* 0x000fe20007ffe1ff */
[--C-:B------:R-:W-:Y:S02]  /*3fb0*/  IMAD.MOV R12, RZ, RZ, -R2.reuse ;  /* 0x000000ffff0c7224 */ /* 0x100fe400078e0a02 */
[----:B------:R-:W-:Y:S02]  /*3fc0*/  @!P0 IMAD R8, R13, R26, R2 ;  /* 0x0000001a0d088224 */ /* 0x000fe400078e0202 */
[----:B------:R-:W-:Y:S02]  /*3fd0*/  @!P0 IMAD.MOV.U32 R2, RZ, RZ, R0 ;  /* 0x000000ffff028224 */ /* 0x000fe400078e0000 */
[----:B------:R-:W-:Y:S02]  /*3fe0*/  IMAD R11, R3, R12, R11 ;  /* 0x0000000c030b7224 */ /* 0x000fe400078e020b */
[----:B------:R-:W-:Y:S02]  /*3ff0*/  IMAD R10, R6, R9, R10 ;  /* 0x00000009060a7224 */ /* 0x000fe400078e020a */
[----:B------:R-:W-:Y:S02]  /*4000*/  IMAD R11, R2, R3, R11 ;  /* 0x00000003020b7224 */ /* 0x000fe400078e020b */
[----:B------:R-:W-:Y:S02]  /*4010*/  IMAD R10, R8, R6, R10 ;  /* 0x00000006080a7224 */ /* 0x000fe400078e020a */
.L_x_70:
[----:B------:R-:W-:Y:S05]  /*4020*/  BRA.U UP1, `(.L_x_71) ;  /* 0x0000000101107547 */ /* 0x000fea000b800000 */
[----:B------:R-:W-:Y:S04]  /*4030*/  MOV R2, UR6 ;  /* 0x0000000600027c02 */ /* 0x000fe80008000f00 */
[----:B------:R-:W-:Y:S04]  /*4040*/  SHF.L.U32 R2, R2, 0x1f, RZ ;  /* 0x0000001f02027819 */ /* 0x000fe800000006ff */
[----:B------:R-:W2:Y:S02]  /*4050*/  SYNCS.PHASECHK.TRANS64.TRYWAIT P0, [UR7+0x98], R2 ;  /* 0x00009802ff0075a7 */ /* 0x000ea40008001107 */
[----:B--2---:R-:W-:Y:S05]  /*4060*/  @!P0 BRA `(.L_x_72) ;  /* 0x0000004800708947 */ /* 0x004fea0003800000 */
.L_x_71:
[----:B------:R-:W-:Y:S02]  /*4070*/  R2UR UR35, R15 ;  /* 0x000000000f2372ca */ /* 0x000fe400000e0000 */
[----:B------:R-:W-:Y:S02]  /*4080*/  R2UR UR34, R14 ;  /* 0x000000000e2272ca */ /* 0x000fe400000e0000 */
[----:B------:R-:W-:Y:S02]  /*4090*/  ISETP.NE.U32.AND P2, PT, RZ, UR4, PT ;  /* 0x00000004ff007c0c */ /* 0x000fe4000bf45070 */
[----:B------:R-:W-:Y:S02]  /*40a0*/  SHF.L.U32 R14, R30, 0x1f, RZ ;  /* 0x0000001f1e0e7819 */ /* 0x000fe400000006ff */
[----:B------:R-:W-:Y:S05]  /*40b0*/  ISETP.NE.AND.EX P2, PT, RZ, UR5, PT, P2 ;  /* 0x00000005ff007c0c */ /* 0x000fea000bf45320 */
[----:B------:R-:W-:Y:S02]  /*40c0*/  USHF.L.U32 UR35, UR35, 0x6, URZ ;  /* 0x0000000623237899 */ /* 0x000fe400080006ff */
[----:B------:R-:W-:Y:S01]  /*40d0*/  USHF.L.U32 UR34, UR34, 0x7, URZ ;  /* 0x0000000722227899 */ /* 0x000fe200080006ff */
[----:B------:R-:W-:Y:S11]  /*40e0*/  BRA.U !UP3, `(.L_x_73) ;  /* 0x000000010b347547 */ /* 0x000ff6000b800000 */
[----:B------:R-:W-:Y:S01]  /*40f0*/  UPLOP3.LUT UP0, UPT, UPT, UPT, UP2, 0x80, 0x8 ;  /* 0x000000000008789c */ /* 0x000fe20003f0f020 */
[----:B--2---:R-:W-:Y:S02]  /*4100*/  HFMA2 R0, -RZ, RZ, 0, 5.9604644775390625e-08 ;  /* 0x00000001ff007431 */ /* 0x004fe400000001ff */
[----:B------:R-:W-:Y:S03]  /*4110*/  IMAD.MOV.U32 R64, RZ, RZ, 0x1 ;  /* 0x00000001ff407424 */ /* 0x000fe600078e00ff */
[----:B------:R-:W-:Y:S05]  /*4120*/  PLOP3.LUT P0, PT, PT, PT, UP0, 0x80, 0x8 ;  /* 0x000000000008781c */ /* 0x000fea0003f0f008 */
[----:B------:R-:W2:Y:S01]  /*4130*/  @UP0 LDCU.64 UR10, c[0x0][0x888] ;  /* 0x00011100ff0a07ac */ /* 0x000ea20008000a00 */
[----:B------:R-:W-:Y:S07]  /*4140*/  @UP0 UIMAD UR8, UR36, UR4, URZ ;  /* 0x00000004240802a4 */ /* 0x000fee000f8e02ff */
[----:B------:R-:W-:Y:S01]  /*4150*/  @!P0 PRMT R64, R0, 0x7610, R64 ;  /* 0x0000761000408816 */ /* 0x000fe20000000040 */
[----:B--2---:R-:W-:Y:S03]  /*4160*/  @UP0 UIMAD.WIDE UR10, UR8, 0x4, UR10 ;  /* 0x00000004080a08a5 */ /* 0x004fe6000f8e020a */
[----:B------:R-:W2:Y:S03]  /*4170*/  @!UP0 LDCU UR8, c[0x0][0x880] ;  /* 0x00011000ff0887ac */ /* 0x000ea60008000800 */
[----:B------:R-:W-:Y:S01]  /*4180*/  IMAD.U32 R8, RZ, RZ, UR10 ;  /* 0x0000000aff087e24 */ /* 0x000fe2000f8e00ff */
[----:B------:R-:W-:Y:S05]  /*4190*/  MOV R9, UR11 ;  /* 0x0000000b00097c02 */ /* 0x000fea0008000f00 */
[----:B------:R3:W5:Y:S02]  /*41a0*/  @P0 LDG.E R35, desc[UR46][R8.64] ;  /* 0x0000002e08230981 */ /* 0x000764000c1e1900 */
[----:B--23--:R-:W-:Y:S07]  /*41b0*/  @!P0 IMAD.U32 R35, RZ, RZ, UR8 ;  /* 0x00000008ff238e24 */ /* 0x00cfee000f8e00ff */
.L_x_73:
[----:B-----5:R-:W-:Y:S01]  /*41c0*/  @!P2 FSETP.EQ.AND P0, PT, R35, RZ, PT ;  /* 0x000000ff2300a20b */ /* 0x020fe20003f02000 */
[----:B------:R-:W-:Y:S01]  /*41d0*/  @!UPT UIADD3 URZ, UPT, UPT, URZ, URZ, URZ ;  /* 0x000000fffffff290 */ /* 0x000fe2000fffe0ff */
[----:B------:R-:W-:Y:S11]  /*41e0*/  @!P2 BRA `(.L_x_74) ;  /* 0x000000000014a947 */ /* 0x000ff60003800000 */
[----:B------:R-:W-:Y:S02]  /*41f0*/  LOP3.LUT P2, RZ, R64, 0xff, RZ, 0xc0, !PT ;  /* 0x000000ff40ff7812 */ /* 0x000fe4000784c0ff */
[----:B------:R-:W-:Y:S04]  /*4200*/  PLOP3.LUT P0, PT, PT, PT, UP0, 0x80, 0x8 ;  /* 0x000000000008781c */ /* 0x000fe80003f0f008 */
[----:B------:R-:W-:Y:S07]  /*4210*/  PLOP3.LUT P0, PT, P0, PT, PT, 0x8, 0x80 ;  /* 0x000000000080781c */ /* 0x000fee000070e170 */
[----:B------:R-:W-:Y:S11]  /*4220*/  @P2 FSETP.EQ.AND P0, PT, R35, RZ, PT ;  /* 0x000000ff2300220b */ /* 0x000ff60003f02000 */
[----:B------:R-:W-:Y:S02]  /*4230*/  @!UPT UIADD3 URZ, UPT, UPT, URZ, URZ, URZ ;  /* 0x000000fffffff290 */ /* 0x000fe4000fffe0ff */
.L_x_74:
[----:B------:R-:W3:Y:S01]  /*4240*/  SYNCS.PHASECHK.TRANS64.TRYWAIT P2, [UR7+0x70], R14 ;  /* 0x0000700eff0075a7 */ /* 0x000ee20008041107 */
[----:B------:R-:W-:Y:S04]  /*4250*/  ELECT P4, URZ, PT ;  /* 0x0000000000ff782f */ /* 0x000fe80003880000 */
[----:B------:R-:W-:Y:S11]  /*4260*/  PLOP3.LUT P4, PT, P0, P4, PT, 0xf2, 0x2f ;  /* 0x00000000002f781c */ /* 0x000ff60000789e72 */
[----:B------:R-:W-:Y:S02]  /*4270*/  @!UPT UIADD3 URZ, UPT, UPT, URZ, URZ, URZ ;  /* 0x000000fffffff290 */ /* 0x000fe4000fffe0ff */
[----:B-1----:R-:W-:Y:S05]  /*4280*/  @!P4 IADD3 R8, P0, PT, R32, 0x580, RZ ;  /* 0x000005802008c810 */ /* 0x002fea0007f1e0ff */
[----:B--2---:R-:W-:Y:S01]  /*4290*/  @!P4 IMAD.X R2, RZ, RZ, R33, P0 ;  /* 0x000000ffff02c224 */ /* 0x004fe200000e0621 */
[----:B---3--:R-:W-:Y:S07]  /*42a0*/  @!P2 BRA `(.L_x_75) ;  /* 0x0000004400f8a947 */ /* 0x008fee0003800000 */
.L_x_164:
[----:B------:R-:W-:Y:S01]  /*42b0*/  @!P4 R2UR UR8, R2 ;  /* 0x000000000208c2ca */ /* 0x000fe200000e0000 */
[----:B------:R-:W-:Y:S01]  /*42c0*/  VOTEU.ALL UP1, P4 ;  /* 0x0000000000ff7886 */ /* 0x000fe20002020000 */
[----:B------:R-:W-:Y:S01]  /*42d0*/  @!P4 R2UR UR9, R8 ;  /* 0x000000000809c2ca */ /* 0x000fe200000e0000 */
[----:B-1----:R-:W-:Y:S01]  /*42e0*/  @!P4 IMAD.MOV.U32 R0, RZ, RZ, 0x2000 ;  /* 0x00002000ff00c424 */ /* 0x002fe200078e00ff */
[----:B------:R-:W-:Y:S01]  /*42f0*/  UMOV UR10, 0x0 ;  /* 0x00000000000a7882 */ /* 0x000fe20000000000 */
[----:B------:R-:W-:Y:S01]  /*4300*/  UMOV UR11, 0x10000000 ;  /* 0x10000000000b7882 */ /* 0x000fe20000000000 */
[----:B------:R-:W-:Y:S01]  /*4310*/  @!UP1 UIADD3 UR32, UPT, UPT, UR7, 0x400, URZ ;  /* 0x0000040007209890 */ /* 0x000fe2000fffe0ff */
[----:B------:R-:W-:Y:S06]  /*4320*/  VOTEU.ALL UP1, P4 ;  /* 0x0000000000ff7886 */ /* 0x000fec0002020000 */
[----:B------:R-:W-:Y:S01]  /*4330*/  IMAD.U32 R9, RZ, RZ, UR8 ;  /* 0x00000008ff097e24 */ /* 0x000fe2000f8e00ff */
[----:B------:R-:W-:Y:S01]  /*4340*/  UPRMT UR8, UR37, 0x654, UR33 ;  /* 0x0000065425087896 */ /* 0x000fe20008000021 */
[----:B------:R-:W-:Y:S03]  /*4350*/  IMAD.U32 R8, RZ, RZ, UR9 ;  /* 0x00000009ff087e24 */ /* 0x000fe6000f8e00ff */
[----:B------:R-:W-:Y:S02]  /*4360*/  @!P4 R2UR UR15, R9 ;  /* 0x00000000090fc2ca */ /* 0x000fe400000e0000 */
[----:B------:R-:W-:Y:S02]  /*4370*/  @!P4 R2UR UR14, R8 ;  /* 0x00000000080ec2ca */ /* 0x000fe400000e0000 */
[----:B------:R-:W-:Y:S05]  /*4380*/  @!P4 IADD3 R8, P0, PT, R32, 0x580, RZ ;  /* 0x000005802008c810 */ /* 0x000fea0007f1e0ff */
[----:B------:R-:W-:Y:S06]  /*4390*/  @!P4 IMAD.X R2, RZ, RZ, R33, P0 ;  /* 0x000000ffff02c224 */ /* 0x000fec00000e0621 */
[----:B------:R1:W-:Y:S01]  /*43a0*/  @!UP1 UTMALDG.3D [UR32], [UR14], desc[UR10] ;  /* 0x00000a200e0095b4 */ /* 0x0003e20008011000 */
[----:B------:R1:W-:Y:S01]  /*43b0*/  @!P4 SYNCS.ARRIVE.TRANS64.RED.A0TR RZ, [UR7+0x50], R0 ;  /* 0x00005000ffffc9a7 */ /* 0x0003e20008300407 */
[----:B------:R-:W-:Y:S01]  /*43c0*/  SYNCS.ARRIVE.TRANS64.RED.A1T0 RZ, [UR8], RZ ;  /* 0x000000ffffff79a7 */ /* 0x000fe20008100408 */
[----:B------:R-:W2:Y:S02]  /*43d0*/  SYNCS.PHASECHK.TRANS64.TRYWAIT P2, [UR7+0x78], R14 ;  /* 0x0000780eff0075a7 */ /* 0x000ea40008041107 */
[----:B-12---:R-:W-:Y:S05]  /*43e0*/  @!P2 BRA `(.L_x_76) ;  /* 0x0000004400c0a947 */ /* 0x006fea0003800000 */
.L_x_166:
[----:B------:R-:W-:Y:S01]  /*43f0*/  @!P4 R2UR UR8, R2 ;  /* 0x000000000208c2ca */ /* 0x000fe200000e0000 */
[----:B------:R-:W-:Y:S01]  /*4400*/  VOTEU.ALL UP1, P4 ;  /* 0x0000000000ff7886 */ /* 0x000fe20002020000 */
[----:B------:R-:W-:Y:S01]  /*4410*/  @!P4 R2UR UR9, R8 ;  /* 0x000000000809c2ca */ /* 0x000fe200000e0000 */
[----:B-1----:R-:W-:Y:S01]  /*4420*/  @!P4 IMAD.MOV.U32 R0, RZ, RZ, 0x2000 ;  /* 0x00002000ff00c424 */ /* 0x002fe200078e00ff */
[----:B------:R-:W-:Y:S01]  /*4430*/  UMOV UR10, 0x0 ;  /* 0x00000000000a7882 */ /* 0x000fe20000000000 */
[----:B------:R-:W-:Y:S01]  /*4440*/  UMOV UR11, 0x10000000 ;  /* 0x10000000000b7882 */ /* 0x000fe20000000000 */
[----:B------:R-:W-:Y:S02]  /*4450*/  @!UP1 UIADD3 UR26, UPT, UPT, UR34, 0x20, URZ ;  /* 0x00000020221a9890 */ /* 0x000fe4000fffe0ff */
[----:B------:R-:W-:Y:S01]  /*4460*/  @!UP1 UIADD3 UR24, UPT, UPT, UR7, 0x2400, URZ ;  /* 0x0000240007189890 */ /* 0x000fe2000fffe0ff */
[----:B------:R-:W-:Y:S01]  /*4470*/  VOTEU.ALL UP1, P4 ;  /* 0x0000000000ff7886 */ /* 0x000fe20002020000 */
[----:B------:R-:W-:Y:S01]  /*4480*/  UMOV UR27, UR35 ;  /* 0x00000023001b7c82 */ /* 0x000fe20008000000 */
[----:B------:R-:W-:Y:S02]  /*4490*/  UMOV UR28, UR36 ;  /* 0x00000024001c7c82 */ /* 0x000fe40008000000 */
        /* <DEDUP_REMOVED lines=12> */
.L_x_168:
[----:B------:R-:W2:Y:S01]  /*4560*/  LDC.64 R12, c[0x0][0xb18] ;  /* 0x0002c600ff0c7b82 */ /* 0x000ea20000000a00 */
[----:B------:R-:W-:Y:S01]  /*4570*/  @!P4 R2UR UR8, R2 ;  /* 0x000000000208c2ca */ /* 0x000fe200000e0000 */
[----:B------:R-:W-:Y:S01]  /*4580*/  VOTEU.ALL UP1, P4 ;  /* 0x0000000000ff7886 */ /* 0x000fe20002020000 */
[----:B------:R-:W-:Y:S01]  /*4590*/  @!P4 R2UR UR9, R8 ;  /* 0x000000000809c2ca */ /* 0x000fe200000e0000 */
[----:B-1----:R-:W-:Y:S01]  /*45a0*/  @!P4 IMAD.MOV.U32 R0, RZ, RZ, 0x2000 ;  /* 0x00002000ff00c424 */ /* 0x002fe200078e00ff */
[----:B------:R-:W-:Y:S03]  /*45b0*/  UMOV UR10, 0x0 ;  /* 0x00000000000a7882 */ /* 0x000fe60000000000 */
[----:B------:R-:W1:Y:S01]  /*45c0*/  @!P1 LDC R2, c[0x0][0xb0c] ;  /* 0x0002c300ff029b82 */ /* 0x000e620000000800 */
[----:B------:R-:W-:Y:S01]  /*45d0*/  @!UP1 UIADD3 UR18, UPT, UPT, UR34, 0x40, URZ ;  /* 0x0000004022129890 */ /* 0x000fe2000fffe0ff */
[----:B------:R-:W-:Y:S01]  /*45e0*/  @P3 SHF.R.U32.HI R27, RZ, 0x10, R21 ;  /* 0x00000010ff1b3819 */ /* 0x000fe20000011615 */
[----:B------:R-:W-:Y:S01]  /*45f0*/  @!UP1 UIADD3 UR16, UPT, UPT, UR7, 0x4400, URZ ;  /* 0x0000440007109890 */ /* 0x000fe2000fffe0ff */
[----:B------:R-:W-:Y:S01]  /*4600*/  VIADD R29, R29, 0x1 ;  /* 0x000000011d1d7836 */ /* 0x000fe20000000000 */
[----:B------:R-:W-:Y:S01]  /*4610*/  VOTEU.ALL UP1, P4 ;  /* 0x0000000000ff7886 */ /* 0x000fe20002020000 */
[----:B------:R-:W-:Y:S01]  /*4620*/  UMOV UR11, 0x10000000 ;  /* 0x10000000000b7882 */ /* 0x000fe20000000000 */
[----:B------:R-:W-:Y:S01]  /*4630*/  UMOV UR19, UR35 ;  /* 0x0000002300137c82 */ /* 0x000fe20008000000 */
[----:B------:R-:W-:Y:S01]  /*4640*/  IMAD.U32 R9, RZ, RZ, UR8 ;  /* 0x00000008ff097e24 */ /* 0x000fe2000f8e00ff */
[----:B------:R-:W-:Y:S01]  /*4650*/  UMOV UR20, UR36 ;  /* 0x0000002400147c82 */ /* 0x000fe20008000000 */
[----:B------:R-:W-:Y:S01]  /*4660*/  IMAD.U32 R8, RZ, RZ, UR9 ;  /* 0x00000009ff087e24 */ /* 0x000fe2000f8e00ff */
[----:B------:R-:W-:Y:S02]  /*4670*/  UPRMT UR8, UR37, 0x654, UR17 ;  /* 0x0000065425087896 */ /* 0x000fe40008000011 */
[----:B------:R-:W-:Y:S02]  /*4680*/  @!P4 R2UR UR15, R9 ;  /* 0x00000000090fc2ca */ /* 0x000fe400000e0000 */
[----:B------:R-:W-:Y:S02]  /*4690*/  @!P4 R2UR UR14, R8 ;  /* 0x00000000080ec2ca */ /* 0x000fe400000e0000 */
[----:B------:R-:W3:Y:S11]  /*46a0*/  LDC.64 R8, c[0x0][0xb10] ;  /* 0x0002c400ff087b82 */ /* 0x000ef60000000a00 */
[----:B------:R1:W-:Y:S01]  /*46b0*/  @!UP1 UTMALDG.3D [UR16], [UR14], desc[UR10] ;  /* 0x00000a100e0095b4 */ /* 0x0003e20008011000 */
[----:B------:R5:W-:Y:S01]  /*46c0*/  @!P4 SYNCS.ARRIVE.TRANS64.RED.A0TR RZ, [UR7+0x60], R0 ;  /* 0x00006000ffffc9a7 */ /* 0x000be20008300407 */
[C---:B---3--:R-:W-:Y:S01]  /*46d0*/  @!P1 IMAD.HI.U32 R8, R11.reuse, R8, RZ ;  /* 0x000000080b089227 */ /* 0x048fe200078e00ff */
[----:B--2---:R-:W-:Y:S02]  /*46e0*/  @!P1 ISETP.NE.AND P0, PT, R12, 0x1, PT ;  /* 0x000000010c00980c */ /* 0x004fe40003f05270 */
[----:B-1----:R-:W-:Y:S01]  /*46f0*/  @!P1 ISETP.NE.AND P2, PT, R2, 0x1, PT ;  /* 0x000000010200980c */ /* 0x002fe20003f45270 */
[----:B------:R-:W-:Y:S01]  /*4700*/  SYNCS.ARRIVE.TRANS64.RED.A1T0 RZ, [UR8], RZ ;  /* 0x000000ffffff79a7 */ /* 0x000fe20008100408 */
[C---:B------:R-:W-:Y:S01]  /*4710*/  @!P1 IMAD.HI.U32 R13, R10.reuse, R13, RZ ;  /* 0x0000000d0a0d9227 */ /* 0x040fe200078e00ff */
[----:B------:R-:W-:Y:S04]  /*4720*/  @!P1 SHF.R.U32.HI R8, RZ, R9, R8 ;  /* 0x00000009ff089219 */ /* 0x000fe80000011608 */
[----:B------:R-:W-:Y:S01]  /*4730*/  @!P1 SEL R8, R11, R8, !P2 ;  /* 0x000000080b089207 */ /* 0x000fe20005000000 */
[----:B------:R-:W1:Y:S01]  /*4740*/  SYNCS.PHASECHK.TRANS64.TRYWAIT P5, [UR7+0x88], R14 ;  /* 0x0000880eff0075a7 */ /* 0x000e6200080a1107 */
[----:B-----5:R-:W2:Y:S02]  /*4750*/  @!P1 LDC R0, c[0x0][0xb20] ;  /* 0x0002c800ff009b82 */ /* 0x020ea40000000800 */
[----:B--2---:R-:W-:Y:S04]  /*4760*/  @!P1 SHF.R.U32.HI R0, RZ, R0, R13 ;  /* 0x00000000ff009219 */ /* 0x004fe8000001160d */
[----:B------:R-:W-:Y:S05]  /*4770*/  @!P1 SEL R9, R10, R0, !P0 ;  /* 0x000000000a099207 */ /* 0x000fea0004000000 */
[----:B------:R-:W-:Y:S02]  /*4780*/  @!P1 IMAD.IADD R0, R9, 0x1, -R8 ;  /* 0x0000000109009824 */ /* 0x000fe400078e0a08 */
[----:B------:R-:W-:Y:S02]  /*4790*/  @!P1 IMAD.IADD R8, R8, 0x1, -R9 ;  /* 0x0000000108089824 */ /* 0x000fe400078e0a09 */
[----:B------:R-:W-:Y:S02]  /*47a0*/  @!P1 IMAD R11, R0, R2, R11 ;  /* 0x00000002000b9224 */ /* 0x000fe400078e020b */
[----:B------:R-:W-:Y:S01]  /*47b0*/  @!P1 IMAD R10, R8, R12, R10 ;  /* 0x0000000c080a9224 */ /* 0x000fe200078e020a */
[----:B-1----:R-:W-:Y:S06]  /*47c0*/  @!P5 BRA `(.L_x_78) ;  /* 0x0000004000f8d947 */ /* 0x002fec0003800000 */
.L_x_170:
[----:B------:R-:W-:Y:S01]  /*47d0*/  @!P4 IADD3 R2, P0, PT, R32, 0x580, RZ ;  /* 0x000005802002c810 */ /* 0x000fe20007f1e0ff */
[----:B------:R-:W-:Y:S01]  /*47e0*/  VOTEU.ALL UP1, P4 ;  /* 0x0000000000ff7886 */ /* 0x000fe20002020000 */
[----:B------:R-:W-:Y:S01]  /*47f0*/  UMOV UR18, 0x0 ;  /* 0x0000000000127882 */ /* 0x000fe20000000000 */
[----:B------:R-:W-:Y:S01]  /*4800*/  UMOV UR19, 0x10000000 ;  /* 0x1000000000137882 */ /* 0x000fe20000000000 */
[----:B------:R-:W-:Y:S01]  /*4810*/  @!P4 R2UR UR9, R2 ;  /* 0x000000000209c2ca */ /* 0x000fe200000e0000 */
[----:B-1----:R-:W-:Y:S01]  /*4820*/  @!P4 IMAD.X R0, RZ, RZ, R33, P0 ;  /* 0x000000ffff00c224 */ /* 0x002fe200000e0621 */
[----:B------:R-:W-:Y:S01]  /*4830*/  @!UP1 UIADD3 UR10, UPT, UPT, UR34, 0x60, URZ ;  /* 0x00000060220a9890 */ /* 0x000fe2000fffe0ff */
[----:B------:R-:W-:Y:S01]  /*4840*/  ISETP.NE.AND P0, PT, R29, 0x2, PT ;  /* 0x000000021d00780c */ /* 0x000fe20003f05270 */
[----:B------:R-:W-:Y:S01]  /*4850*/  UMOV UR11, UR35 ;  /* 0x00000023000b7c82 */ /* 0x000fe20008000000 */
[----:B------:R-:W-:Y:S01]  /*4860*/  UMOV UR12, UR36 ;  /* 0x00000024000c7c82 */ /* 0x000fe20008000000 */
[----:B------:R-:W-:Y:S01]  /*4870*/  @!P4 R2UR UR8, R0 ;  /* 0x000000000008c2ca */ /* 0x000fe200000e0000 */
[----:B------:R-:W-:Y:S01]  /*4880*/  IMAD.IADD R14, R10, 0x1, R62 ;  /* 0x000000010a0e7824 */ /* 0x000fe200078e023e */
[----:B------:R-:W-:Y:S01]  /*4890*/  @P3 R2UR UR36, R27 ;  /* 0x000000001b2432ca */ /* 0x000fe200000e0000 */
[----:B------:R-:W-:Y:S01]  /*48a0*/  IMAD.IADD R15, R11, 0x1, R63 ;  /* 0x000000010b0f7824 */ /* 0x000fe200078e023f */
[----:B------:R-:W-:Y:S02]  /*48b0*/  SEL R0, RZ, 0x1, P0 ;  /* 0x00000001ff007807 */ /* 0x000fe40000000000 */
[----:B------:R-:W-:Y:S01]  /*48c0*/  LOP3.LUT R30, R30, 0x1, RZ, 0x3c, !PT ;  /* 0x000000011e1e7812 */ /* 0x000fe200078e3cff */
[----:B------:R-:W-:Y:S01]  /*48d0*/  IMAD.U32 R8, RZ, RZ, UR9 ;  /* 0x00000009ff087e24 */ /* 0x000fe2000f8e00ff */
[----:B------:R-:W-:Y:S01]  /*48e0*/  @!UP1 UIADD3 UR9, UPT, UPT, UR7, 0x68, URZ ;  /* 0x0000006807099890 */ /* 0x000fe2000fffe0ff */
[----:B------:R-:W-:Y:S02]  /*48f0*/  LOP3.LUT R28, R28, R0, RZ, 0x3c, !PT ;  /* 0x000000001c1c7212 */ /* 0x000fe400078e3cff */
[----:B------:R-:W-:Y:S02]  /*4900*/  SEL R29, R29, RZ, P0 ;  /* 0x000000ff1d1d7207 */ /* 0x000fe40000000000 */
[----:B------:R-:W-:Y:S01]  /*4910*/  IMAD.U32 R9, RZ, RZ, UR8 ;  /* 0x00000008ff097e24 */ /* 0x000fe2000f8e00ff */
[----:B------:R-:W-:Y:S01]  /*4920*/  @!P4 R2UR UR14, R8 ;  /* 0x00000000080ec2ca */ /* 0x000fe200000e0000 */
[----:B------:R-:W-:Y:S01]  /*4930*/  @!UP1 UIADD3 UR8, UPT, UPT, UR7, 0x6400, URZ ;  /* 0x0000640007089890 */ /* 0x000fe2000fffe0ff */
[----:B------:R-:W-:Y:S02]  /*4940*/  VOTEU.ALL UP1, P4 ;  /* 0x0000000000ff7886 */ /* 0x000fe40002020000 */
[----:B------:R-:W-:Y:S11]  /*4950*/  @!P4 R2UR UR15, R9 ;  /* 0x00000000090fc2ca */ /* 0x000ff600000e0000 */
[----:B------:R-:W-:Y:S02]  /*4960*/  @!UPT UIADD3 URZ, UPT, UPT, URZ, URZ, URZ ;  /* 0x000000fffffff290 */ /* 0x000fe4000fffe0ff */
[----:B------:R2:W-:Y:S01]  /*4970*/  @!UP1 UTMALDG.3D [UR8], [UR14], desc[UR18] ;  /* 0x000012080e0095b4 */ /* 0x0005e20008011000 */
[----:B------:R2:W-:Y:S01]  /*4980*/  @!P4 SYNCS.ARRIVE.TRANS64.RED.A0TR RZ, [UR7+0x68], R25 ;  /* 0x00006819ffffc9a7 */ /* 0x0005e20008300407 */
[----:B------:R-:W-:Y:S01]  /*4990*/  UPLOP3.LUT UP1, UPT, UPT, UPT, UPT, 0x80, 0x8 ;  /* 0x000000000008789c */ /* 0x000fe20003f2f070 */
[----:B------:R-:W-:Y:S01]  /*49a0*/  SYNCS.ARRIVE.TRANS64.RED.A1T0 RZ, [UR13], RZ ;  /* 0x000000ffffff79a7 */ /* 0x000fe2000810040d */
[----:B------:R-:W-:Y:S09]  /*49b0*/  @P3 BRA `(.L_x_79) ;  /* 0xfffffff000a03947 */ /* 0x000ff2000383ffff */
[----:B------:R-:W-:-:S04]  /*49c0*/  SHF.L.U32 R2, R30, 0x1f, RZ ;  /* 0x0000001f1e027819 */ /* 0x000fc800000006ff */
[----:B------:R-:W1:Y:S02]  /*49d0*/  SYNCS.PHASECHK.TRANS64.TRYWAIT P0, [UR7+0x70], R2 ;  /* 0x00007002ff0075a7 */ /* 0x000e640008001107 */
[----:B-1----:R-:W-:Y:S05]  /*49e0*/  @!P0 BRA `(.L_x_80) ;  /* 0x0000004000888947 */ /* 0x002fea0003800000 */
.L_x_172:
[----:B------:R-:W3:Y:S02]  /*49f0*/  SYNCS.PHASECHK.TRANS64.TRYWAIT P0, [UR7+0x78], R2 ;  /* 0x00007802ff0075a7 */ /* 0x000ee40008001107 */
[----:B---3--:R-:W-:Y:S05]  /*4a00*/  @!P0 BRA `(.L_x_81) ;  /* 0x0000004000988947 */ /* 0x008fea0003800000 */
.L_x_174:
[----:B------:R-:W3:Y:S02]  /*4a10*/  SYNCS.PHASECHK.TRANS64.TRYWAIT P0, [UR7+0x80], R2 ;  /* 0x00008002ff0075a7 */ /* 0x000ee40008001107 */
[----:B---3--:R-:W-:Y:S05]  /*4a20*/  @!P0 BRA `(.L_x_82) ;  /* 0x0000004000a88947 */ /* 0x008fea0003800000 */
.L_x_176:
[----:B-1----:R-:W-:-:S07]  /*4a30*/  MOV R0, UR7 ;  /* 0x0000000700007c02 */ /* 0x002fce0008000f00 */
.L_x_83:
[----:B-1----:R-:W-:-:S04]  /*4a40*/  SHF.L.U32 R2, R30, 0x1f, RZ ;  /* 0x0000001f1e027819 */ /* 0x002fc800000006ff */
[----:B------:R1:W3:Y:S03]  /*4a50*/  SYNCS.PHASECHK.TRANS64.TRYWAIT P0, [R0+URZ+0x88], R2 ;  /* 0x00008802000075a7 */ /* 0x0002e600080011ff */
[----:B---3--:R-:W-:Y:S05]  /*4a60*/  @!P0 NANOSLEEP.SYNCS 0x989680 ;  /* 0x009896800000895d */ /* 0x008fea0003900000 */
[----:B------:R-:W3:Y:S02]  /*4a70*/  @!P0 SYNCS.PHASECHK.TRANS64 P0, [R0+URZ+0x88], R2 ;  /* 0x00008802000085a7 */ /* 0x000ee400080010ff */
[----:B--23--:R-:W-:Y:S05]  /*4a80*/  @P0 EXIT ;  /* 0x000000000000094d */ /* 0x00cfea0003800000 */
[----:B------:R-:W-:Y:S05]  /*4a90*/  BRA `(.L_x_83) ;  /* 0xfffffffc00e87947 */ /* 0x000fea000383ffff */
.L_x_68:
[----:B------:R-:W-:-:S06]  /*4aa0*/  UISETP.GE.AND UP1, UPT, UR8, 0x4, UPT ;  /* 0x000000040800788c */ /* 0x000fcc000bf26270 */
[----:B------:R-:W-:-:S13]  /*4ab0*/  PLOP3.LUT P0, PT, PT, PT, UP1, 0x80, 0x8 ;  /* 0x000000000008781c */ /* 0x000fda0003f0f018 */
[----:B------:R-:W-:Y:S05]  /*4ac0*/  @!P0 EXIT ;  /* 0x000000000000894d */ /* 0x000fea0003800000 */
[----:B------:R-:W-:Y:S01]  /*4ad0*/  BAR.SYNC.DEFER_BLOCKING 0x6, 0xa0 ;  /* 0x0182800000007b1d */ /* 0x000fe20000010000 */
[C---:B------:R-:W-:Y:S01]  /*4ae0*/  IMAD.SHL.U32 R4, R77.reuse, 0x20, RZ ;  /* 0x000000204d047824 */ /* 0x040fe200078e00ff */
[C---:B------:R-:W-:Y:S01]  /*4af0*/  R2P PR, R77.reuse, 0x6 ;  /* 0x000000064d007804 */ /* 0x040fe20000000000 */
[C---:B------:R-:W-:Y:S01]  /*4b00*/  IMAD.SHL.U32 R68, R77.reuse, 0x4, RZ ;  /* 0x000000044d447824 */ /* 0x040fe200078e00ff */
[----:B------:R-:W-:Y:S01]  /*4b10*/  CS2R R72, SRZ ;  /* 0x0000000000487805 */ /* 0x000fe2000001ff00 */
[C---:B------:R-:W-:Y:S01]  /*4b20*/  IMAD.U32 R32, R77.reuse, 0x10000, RZ ;  /* 0x000100004d207824 */ /* 0x040fe200078e00ff */
[----:B------:R-:W-:Y:S02]  /*4b30*/  UMOV UR48, 0x400 ;  /* 0x0000040000307882 */ /* 0x000fe40000000000 */
[----:B------:R-:W1:Y:S01]  /*4b40*/  LDC R67, c[0x0][0x370] ;  /* 0x0000dc00ff437b82 */ /* 0x000e620000000800 */
[----:B------:R-:W-:Y:S01]  /*4b50*/  ULEA UR48, UR37, UR48, 0x18 ;  /* 0x0000003025307291 */ /* 0x000fe2000f8ec0ff */
[C---:B------:R-:W-:Y:S01]  /*4b60*/  LOP3.LUT R3, R4.reuse, 0xe0, RZ, 0xc0, !PT ;  /* 0x000000e004037812 */ /* 0x040fe200078ec0ff */
[----:B------:R-:W-:Y:S01]  /*4b70*/  IMAD.SHL.U32 R2, R77, 0x10, RZ ;  /* 0x000000104d027824 */ /* 0x000fe200078e00ff */
[----:B------:R-:W-:Y:S01]  /*4b80*/  LOP3.LUT R4, R4, 0x100, RZ, 0xc0, !PT ;  /* 0x0000010004047812 */ /* 0x000fe200078ec0ff */
[----:B------:R-:W-:Y:S01]  /*4b90*/  UIADD3 UR4, UPT, UPT, UR48, 0x400, URZ ;  /* 0x0000040030047890 */ /* 0x000fe2000fffe0ff */
[----:B------:R-:W-:Y:S01]  /*4ba0*/  LOP3.LUT R68, R3, 0x1c, R68, 0xf8, !PT ;  /* 0x0000001c03447812 */ /* 0x000fe200078ef844 */
[----:B------:R-:W-:Y:S01]  /*4bb0*/  IMAD.MOV.U32 R76, RZ, RZ, 0x10 ;  /* 0x00000010ff4c7424 */ /* 0x000fe200078e00ff */
[----:B------:R-:W2:Y:S01]  /*4bc0*/  LDC R28, c[0x0][0xb0c] ;  /* 0x0002c300ff1c7b82 */ /* 0x000ea20000000800 */
[----:B------:R-:W-:Y:S01]  /*4bd0*/  SHF.R.U32.HI R3, RZ, 0x2, R77 ;  /* 0x00000002ff037819 */ /* 0x000fe2000001164d */
[----:B------:R-:W-:Y:S01]  /*4be0*/  IMAD.MOV.U32 R75, RZ, RZ, 0x20 ;  /* 0x00000020ff4b7424 */ /* 0x000fe200078e00ff */
[----:B------:R-:W-:Y:S01]  /*4bf0*/  LOP3.LUT R32, R32, 0x600000, RZ, 0xc0, !PT ;  /* 0x0060000020207812 */ /* 0x000fe200078ec0ff */
[----:B------:R-:W-:Y:S01]  /*4c00*/  IMAD.MOV.U32 R74, RZ, RZ, 0x1 ;  /* 0x00000001ff4a7424 */ /* 0x000fe200078e00ff */
[----:B------:R-:W-:Y:S01]  /*4c10*/  LOP3.LUT R2, R4, 0x600, R2, 0xf8, !PT ;  /* 0x0000060004027812 */ /* 0x000fe200078ef802 */
[----:B------:R-:W-:Y:S01]  /*4c20*/  IMAD.MOV.U32 R31, RZ, RZ, RZ ;  /* 0x000000ffff1f7224 */ /* 0x000fe200078e00ff */
[----:B------:R-:W-:Y:S01]  /*4c30*/  LOP3.LUT R68, R68, 0x4, R3, 0x78, !PT ;  /* 0x0000000444447812 */ /* 0x000fe200078e7803 */
[----:B------:R-:W4:Y:S01]  /*4c40*/  LDC R65, c[0x0][0xb20] ;  /* 0x0002c800ff417b82 */ /* 0x000f220000000800 */
[----:B------:R-:W3:Y:S01]  /*4c50*/  LDS R0, [UR48+0x150] ;  /* 0x00015030ff007984 */ /* 0x000ee20008000800 */
[----:B------:R-:W-:Y:S01]  /*4c60*/  LOP3.LUT R77, R77, 0x60, RZ, 0xc0, !PT ;  /* 0x000000604d4d7812 */ /* 0x000fe200078ec0ff */
[----:B------:R-:W-:Y:S01]  /*4c70*/  IMAD.MOV.U32 R80, RZ, RZ, RZ ;  /* 0x000000ffff507224 */ /* 0x000fe200078e00ff */
[----:B------:R-:W-:Y:S01]  /*4c80*/  LOP3.LUT R68, R2, R68, RZ, 0xfc, !PT ;  /* 0x0000004402447212 */ /* 0x000fe200078efcff */
[----:B------:R-:W-:Y:S01]  /*4c90*/  IMAD.U32 R70, RZ, RZ, UR4 ;  /* 0x00000004ff467e24 */ /* 0x000fe2000f8e00ff */
[----:B------:R-:W-:Y:S01]  /*4ca0*/  SEL R76, R76, 0xfffffff0, !P2 ;  /* 0xfffffff04c4c7807 */ /* 0x000fe20005000000 */
[----:B------:R-:W1:Y:S01]  /*4cb0*/  LDCU.64 UR52, c[0x0][0x348] ;  /* 0x00006900ff3477ac */ /* 0x000e620008000a00 */
[----:B------:R-:W1:Y:S01]  /*4cc0*/  LDC R27, c[0x0][0xb30] ;  /* 0x0002cc00ff1b7b82 */ /* 0x000e620000000800 */
[----:B------:R-:W-:Y:S01]  /*4cd0*/  SEL R75, R75, 0xffffffe0, !P1 ;  /* 0xffffffe04b4b7807 */ /* 0x000fe20004800000 */
[----:B------:R-:W1:Y:S01]  /*4ce0*/  LDCU.64 UR38, c[0x0][0x888] ;  /* 0x00011100ff2677ac */ /* 0x000e620008000a00 */
[----:B------:R-:W1:Y:S05]  /*4cf0*/  LDCU.64 UR44, c[0x0][0x890] ;  /* 0x00011200ff2c77ac */ /* 0x000e6a0008000a00 */
[----:B------:R-:W1:Y:S01]  /*4d00*/  LDC.64 R60, c[0x0][0xb10] ;  /* 0x0002c400ff3c7b82 */ /* 0x000e620000000a00 */
[----:B------:R-:W-:Y:S01]  /*4d10*/  UMOV UR49, URZ ;  /* 0x000000ff00317c82 */ /* 0x000fe20008000000 */
[----:B------:R-:W-:-:S06]  /*4d20*/  UMOV UR51, URZ ;  /* 0x000000ff00337c82 */ /* 0x000fcc0008000000 */
[----:B------:R-:W1:Y:S08]  /*4d30*/  LDC.64 R24, c[0x0][0xb18] ;  /* 0x0002c600ff187b82 */ /* 0x000e700000000a00 */
[----:B------:R-:W1:Y:S08]  /*4d40*/  LDC.64 R22, c[0x0][0xb28] ;  /* 0x0002ca00ff167b82 */ /* 0x000e700000000a00 */
[----:B------:R-:W1:Y:S01]  /*4d50*/  LDC.64 R58, c[0x0][0x8b0] ;  /* 0x00022c00ff3a7b82 */ /* 0x000e620000000a00 */
[----:B---3--:R-:W-:-:S07]  /*4d60*/  IMAD.IADD R32, R0, 0x1, R32 ;  /* 0x0000000100207824 */ /* 0x008fce00078e0220 */
[----:B------:R-:W3:Y:S08]  /*4d70*/  LDC.64 R56, c[0x0][0x8a8] ;  /* 0x00022a00ff387b82 */ /* 0x000ef00000000a00 */
[----:B--2-4-:R-:W1:Y:S02]  /*4d80*/  LDC R66, c[0x0][0x374] ;  /* 0x0000dd00ff427b82 */ /* 0x014e640000000800 */
.L_x_127:
[----:B------:R-:W-:Y:S02]  /*4d90*/  LEA R0, R80, UR48, 0x3 ;  /* 0x0000003050007c11 */ /* 0x000fe4000f8e18ff */
[----:B------:R-:W-:Y:S02]  /*4da0*/  SHF.L.U32 R2, R72, 0x1f, RZ ;  /* 0x0000001f48027819 */ /* 0x000fe400000006ff */
[----:B------:R-:W-:Y:S02]  /*4db0*/  LEA R16, R80, UR48, 0x4 ;  /* 0x0000003050107c11 */ /* 0x000fe4000f8e20ff */
[----:B------:R-:W2:Y:S02]  /*4dc0*/  SYNCS.PHASECHK.TRANS64.TRYWAIT P0, [R0+URZ+0xa0], R2 ;  /* 0x0000a002000075a7 */ /* 0x000ea400080011ff */
[----:B--2---:R-:W-:Y:S05]  /*4dd0*/  @!P0 BRA `(.L_x_84) ;  /* 0x0000003c00d48947 */ /* 0x004fea0003800000 */
.L_x_177:
[----:B------:R-:W4:Y:S01]  /*4de0*/  LDC.64 R10, c[0x0][0xb10] ;  /* 0x0002c400ff0a7b82 */ /* 0x000f220000000a00 */
[----:B------:R-:W3:Y:S01]  /*4df0*/  LDS.128 R16, [R16+0x130] ;  /* 0x0001300010107984 */ /* 0x000ee20000000c00 */
[----:B-1----:R-:W-:Y:S01]  /*4e00*/  ISETP.NE.AND P1, PT, R27, 0x1, PT ;  /* 0x000000011b00780c */ /* 0x002fe20003f25270 */
[----:B--2---:R-:W-:Y:S01]  /*4e10*/  VIADD R0, R0, 0xb0 ;  /* 0x000000b000007836 */ /* 0x004fe20000000000 */
[----:B------:R-:W-:Y:S04]  /*4e20*/  ISETP.GE.AND P0, PT, R26, 0x1, PT ;  /* 0x000000011a00780c */ /* 0x000fe80003f06270 */
[----:B------:R-:W1:Y:S01]  /*4e30*/  LDC.64 R8, c[0x0][0xb18] ;  /* 0x0002c600ff087b82 */ /* 0x000e620000000a00 */
[----:B------:R-:W-:Y:S01]  /*4e40*/  PRMT R0, RZ, 0x654, R0 ;  /* 0x00000654ff007816 */ /* 0x000fe20000000000 */
[----:B------:R-:W-:Y:S01]  /*4e50*/  @!PT LDS RZ, [RZ] ;  /* 0x00000000fffff984 */ /* 0x000fe20000000800 */
[----:B------:R-:W-:Y:S01]  /*4e60*/  @!PT LDS RZ, [RZ] ;  /* 0x00000000fffff984 */ /* 0x000fe20000000800 */
[----:B------:R-:W-:Y:S01]  /*4e70*/  @!PT LDS RZ, [RZ] ;  /* 0x00000000fffff984 */ /* 0x000fe20000000800 */
[----:B------:R-:W-:Y:S01]  /*4e80*/  @!PT LDS RZ, [RZ] ;  /* 0x00000000fffff984 */ /* 0x000fe20000000800 */
[----:B------:R2:W-:Y:S06]  /*4e90*/  MEMBAR.ALL.CTA ;  /* 0x0000000000007992 */ /* 0x0005ec0000008000 */
[----:B--2---:R-:W2:Y:S01]  /*4ea0*/  FENCE.VIEW.ASYNC.S ;  /* 0x00000000000073c6 */ /* 0x004ea20000000000 */
[----:B------:R-:W1:Y:S08]  /*4eb0*/  @!P1 LDC R12, c[0x0][0xb20] ;  /* 0x0002c800ff0c9b82 */ /* 0x000e700000000800 */
[----:B------:R-:W1:Y:S01]  /*4ec0*/  @!P1 LDC R7, c[0x0][0xb0c] ;  /* 0x0002c300ff079b82 */ /* 0x000e620000000800 */
[----:B--2---:R2:W-:Y:S01]  /*4ed0*/  SYNCS.ARRIVE.TRANS64.RED.A1T0 RZ, [R0+URZ], RZ ;  /* 0x000000ff00ff79a7 */ /* 0x0045e200081004ff */
[----:B---3--:R-:W-:Y:S04]  /*4ee0*/  LOP3.LUT P4, RZ, R18, 0x1, RZ, 0xc0, !PT ;  /* 0x0000000112ff7812 */ /* 0x008fe8000788c0ff */
[----:B------:R-:W-:Y:S09]  /*4ef0*/  P2R R78, PR, RZ, 0x10 ;  /* 0x00000010ff4e7803 */ /* 0x000ff20000000000 */
[----:B------:R-:W-:Y:S02]  /*4f00*/  @P4 MOV R30, R16 ;  /* 0x00000010001e4202 */ /* 0x000fe40000000f00 */
[----:B------:R-:W-:Y:S01]  /*4f10*/  @P4 LOP3.LUT R29, R17, 0xffff, RZ, 0xc0, !PT ;  /* 0x0000ffff111d4812 */ /* 0x000fe200078ec0ff */
[----:B--2-4-:R-:W-:Y:S06]  /*4f20*/  @!P0 BRA `(.L_x_85) ;  /* 0x0000000000a48947 */ /* 0x014fec0003800000 */
[----:B------:R-:W-:Y:S01]  /*4f30*/  IMAD.HI.U32 R0, R66, R25, RZ ;  /* 0x0000001942007227 */ /* 0x000fe200078e00ff */
[----:B------:R-:W-:Y:S02]  /*4f40*/  ISETP.NE.AND P0, PT, R24, 0x1, PT ;  /* 0x000000011800780c */ /* 0x000fe40003f05270 */
[----:B------:R-:W-:Y:S01]  /*4f50*/  ISETP.NE.AND P2, PT, R26, 0x1, PT ;  /* 0x000000011a00780c */ /* 0x000fe20003f45270 */
[----:B------:R-:W-:Y:S01]  /*4f60*/  IMAD.HI.U32 R4, R67, R60, RZ ;  /* 0x0000003c43047227 */ /* 0x000fe200078e00ff */
[----:B------:R-:W-:Y:S02]  /*4f70*/  SHF.R.U32.HI R0, RZ, R65, R0 ;  /* 0x00000041ff007219 */ /* 0x000fe40000011600 */
[----:B------:R-:W-:Y:S01]  /*4f80*/  ISETP.NE.AND P3, PT, R28, 0x1, PT ;  /* 0x000000011c00780c */ /* 0x000fe20003f65270 */
[----:B------:R-:W-:Y:S01]  /*4f90*/  IMAD.HI.U32 R6, R29, R25, RZ ;  /* 0x000000191d067227 */ /* 0x000fe200078e00ff */
[-C--:B------:R-:W-:Y:S02]  /*4fa0*/  SHF.R.U32.HI R4, RZ, R61.reuse, R4 ;  /* 0x0000003dff047219 */ /* 0x080fe40000011604 */
[----:B------:R-:W-:Y:S01]  /*4fb0*/  SEL R0, R66, R0, !P0 ;  /* 0x0000000042007207 */ /* 0x000fe20004000000 */
[----:B------:R-:W-:Y:S01]  /*4fc0*/  IMAD.HI.U32 R5, R30, R60, RZ ;  /* 0x0000003c1e057227 */ /* 0x000fe200078e00ff */
[----:B------:R-:W-:Y:S03]  /*4fd0*/  SEL R4, R67, R4, !P3 ;  /* 0x0000000443047207 */ /* 0x000fe60005800000 */
[-C--:B------:R-:W-:Y:S01]  /*4fe0*/  IMAD.HI.U32 R3, R0, R22.reuse, RZ ;  /* 0x0000001600037227 */ /* 0x080fe200078e00ff */
[----:B------:R-:W-:Y:S03]  /*4ff0*/  SHF.R.U32.HI R5, RZ, R61, R5 ;  /* 0x0000003dff057219 */ /* 0x000fe60000011605 */
[----:B------:R-:W-:Y:S01]  /*5000*/  IMAD.HI.U32 R2, R4, R22, RZ ;  /* 0x0000001604027227 */ /* 0x000fe200078e00ff */
[----:B------:R-:W-:Y:S02]  /*5010*/  @P2 SHF.R.U32.HI R0, RZ, R23, R3 ;  /* 0x00000017ff002219 */ /* 0x000fe40000011603 */
[----:B------:R-:W-:Y:S02]  /*5020*/  SHF.R.U32.HI R3, RZ, R65, R6 ;  /* 0x00000041ff037219 */ /* 0x000fe40000011606 */
[----:B------:R-:W-:Y:S01]  /*5030*/  @P2 SHF.R.U32.HI R4, RZ, R23, R2 ;  /* 0x00000017ff042219 */ /* 0x000fe20000011602 */
[----:B------:R-:W-:Y:S01]  /*5040*/  IMAD R0, R26, R0, RZ ;  /* 0x000000001a007224 */ /* 0x000fe200078e02ff */
[----:B------:R-:W-:Y:S02]  /*5050*/  SEL R3, R29, R3, !P0 ;  /* 0x000000031d037207 */ /* 0x000fe40004000000 */
[----:B------:R-:W-:Y:S01]  /*5060*/  SEL R2, R30, R5, !P3 ;  /* 0x000000051e027207 */ /* 0x000fe20005800000 */
[----:B------:R-:W-:Y:S01]  /*5070*/  IMAD R5, R26, R4, RZ ;  /* 0x000000041a057224 */ /* 0x000fe200078e02ff */
[C---:B------:R-:W-:Y:S01]  /*5080*/  ISETP.GE.AND P0, PT, R3.reuse, R0, PT ;  /* 0x000000000300720c */ /* 0x040fe20003f06270 */
[C---:B------:R-:W-:Y:S03]  /*5090*/  IMAD.HI.U32 R0, R3.reuse, R22, RZ ;  /* 0x0000001603007227 */ /* 0x040fe600078e00ff */
[C---:B------:R-:W-:Y:S02]  /*50a0*/  ISETP.GE.OR P0, PT, R2.reuse, R5, P0 ;  /* 0x000000050200720c */ /* 0x040fe40000706670 */
[----:B------:R-:W-:Y:S04]  /*50b0*/  SHF.R.U32.HI R0, RZ, R23, R0 ;  /* 0x00000017ff007219 */ /* 0x000fe80000011600 */
[C---:B------:R-:W-:Y:S05]  /*50c0*/  SEL R6, R3.reuse, R0, !P2 ;  /* 0x0000000003067207 */ /* 0x040fea0005000000 */
        /* <DEDUP_REMOVED lines=14> */
[----:B------:R-:W-:Y:S07]  /*51b0*/  IMAD R29, R3, R24, R29 ;  /* 0x00000018031d7224 */ /* 0x000fee00078e021d */
.L_x_85:
[----:B-1----:R-:W-:Y:S01]  /*51c0*/  @!P1 ISETP.NE.AND P0, PT, R8, 0x1, PT ;  /* 0x000000010800980c */ /* 0x002fe20003f05270 */
[----:B------:R-:W-:Y:S01]  /*51d0*/  @!P1 IMAD.HI.U32 R2, R29, R9, RZ ;  /* 0x000000091d029227 */ /* 0x000fe200078e00ff */
[----:B------:R-:W-:Y:S01]  /*51e0*/  R2UR UR42, R15 ;  /* 0x000000000f2a72ca */ /* 0x000fe200000e0000 */
[----:B------:R-:W-:Y:S01]  /*51f0*/  BSSY.RECONVERGENT B6, `(.L_x_86) ;  /* 0x0000031000067945 */ /* 0x000fe20003800200 */
[----:B------:R-:W-:Y:S01]  /*5200*/  R2UR UR41, R14 ;  /* 0x000000000e2972ca */ /* 0x000fe200000e0000 */
[----:B------:R-:W-:Y:S01]  /*5210*/  @!P1 IMAD.HI.U32 R0, R30, R10, RZ ;  /* 0x0000000a1e009227 */ /* 0x000fe200078e00ff */
[----:B------:R-:W-:Y:S02]  /*5220*/  @!P1 SHF.R.U32.HI R2, RZ, R12, R2 ;  /* 0x0000000cff029219 */ /* 0x000fe40000011602 */
[----:B------:R-:W-:Y:S01]  /*5230*/  @!P1 ISETP.NE.AND P2, PT, R7, 0x1, PT ;  /* 0x000000010700980c */ /* 0x000fe20003f45270 */
[----:B------:R-:W-:Y:S01]  /*5240*/  VIADD R80, R80, 0x1 ;  /* 0x0000000150507836 */ /* 0x000fe20000000000 */
[----:B------:R-:W-:Y:S02]  /*5250*/  @!P1 SEL R2, R29, R2, !P0 ;  /* 0x000000021d029207 */ /* 0x000fe40004000000 */
[----:B------:R-:W-:Y:S02]  /*5260*/  @!P1 SHF.R.U32.HI R0, RZ, R11, R0 ;  /* 0x0000000bff009219 */ /* 0x000fe40000011600 */
[----:B------:R-:W-:Y:S01]  /*5270*/  LOP3.LUT P0, RZ, R70, 0x3f0, RZ, 0xc0, !PT ;  /* 0x000003f046ff7812 */ /* 0x000fe2000780c0ff */
[----:B------:R-:W-:Y:S01]  /*5280*/  USHF.L.U32 UR42, UR42, 0x6, URZ ;  /* 0x000000062a2a7899 */ /* 0x000fe200080006ff */
[----:B------:R-:W-:Y:S01]  /*5290*/  @!P1 SEL R3, R30, R0, !P2 ;  /* 0x000000001e039207 */ /* 0x000fe20005000000 */
[----:B------:R-:W-:Y:S01]  /*52a0*/  USHF.L.U32 UR41, UR41, 0x7, URZ ;  /* 0x0000000729297899 */ /* 0x000fe200080006ff */
[----:B------:R-:W-:Y:S03]  /*52b0*/  @P4 SHF.R.U32.HI R71, RZ, 0x10, R17 ;  /* 0x00000010ff474819 */ /* 0x000fe60000011611 */
[----:B------:R-:W-:Y:S02]  /*52c0*/  @!P1 IMAD.IADD R0, R2, 0x1, -R3 ;  /* 0x0000000102009824 */ /* 0x000fe400078e0a03 */
[----:B------:R-:W-:Y:S02]  /*52d0*/  @!P1 IMAD.IADD R2, R3, 0x1, -R2 ;  /* 0x0000000103029824 */ /* 0x000fe400078e0a02 */
[----:B------:R-:W-:Y:S02]  /*52e0*/  @!P1 IMAD R30, R0, R7, R30 ;  /* 0x00000007001e9224 */ /* 0x000fe400078e021e */
[----:B------:R-:W-:Y:S01]  /*52f0*/  @!P1 IMAD R29, R2, R8, R29 ;  /* 0x00000008021d9224 */ /* 0x000fe200078e021d */
[----:B------:R-:W-:Y:S06]  /*5300*/  @!P0 BRA `(.L_x_87) ;  /* 0x00000000007c8947 */ /* 0x000fec0003800000 */
[----:B------:R-:W1:Y:S01]  /*5310*/  LDCU.64 UR8, c[0x4][0x80] ;  /* 0x01001000ff0877ac */ /* 0x000e620008000a00 */
[----:B------:R-:W-:Y:S01]  /*5320*/  MOV R2, 0x0 ;  /* 0x0000000000027802 */ /* 0x000fe20000000f00 */
[----:B------:R-:W-:Y:S02]  /*5330*/  HFMA2 R12, -RZ, RZ, 0, 5.9604644775390625e-08 ;  /* 0x00000001ff0c7431 */ /* 0x000fe400000001ff */
[----:B------:R-:W-:Y:S01]  /*5340*/  IMAD.MOV.U32 R8, RZ, RZ, 0x70 ;  /* 0x00000070ff087424 */ /* 0x000fe200078e00ff */
[----:B------:R2:W3:Y:S01]  /*5350*/  LDC.64 R14, c[0x4][R2] ;  /* 0x01000000020e7b82 */ /* 0x0004e20000000a00 */
[----:B------:R-:W4:Y:S01]  /*5360*/  LDCU.64 UR6, c[0x4][0x88] ;  /* 0x01001100ff0677ac */ /* 0x000f220008000a00 */
[----:B------:R-:W-:Y:S01]  /*5370*/  IMAD.MOV.U32 R13, RZ, RZ, RZ ;  /* 0x000000ffff0d7224 */ /* 0x000fe200078e00ff */
[----:B------:R-:W2:Y:S01]  /*5380*/  LDCU.64 UR4, c[0x4][0x8] ;  /* 0x01000100ff0477ac */ /* 0x000ea20008000a00 */
[----:B-1----:R-:W-:Y:S01]  /*5390*/  MOV R5, UR9 ;  /* 0x0000000900057c02 */ /* 0x002fe20008000f00 */
[----:B------:R-:W-:Y:S01]  /*53a0*/  IMAD.U32 R4, RZ, RZ, UR8 ;  /* 0x00000008ff047e24 */ /* 0x000fe2000f8e00ff */
[----:B----4-:R-:W-:Y:S01]  /*53b0*/  MOV R7, UR7 ;  /* 0x0000000700077c02 */ /* 0x010fe20008000f00 */
[----:B------:R-:W-:Y:S01]  /*53c0*/  IMAD.U32 R6, RZ, RZ, UR6 ;  /* 0x00000006ff067e24 */ /* 0x000fe2000f8e00ff */
[----:B--2---:R-:W-:Y:S01]  /*53d0*/  MOV R11, UR5 ;  /* 0x00000005000b7c02 */ /* 0x004fe20008000f00 */
[----:B------:R-:W-:Y:S02]  /*53e0*/  IMAD.U32 R10, RZ, RZ, UR4 ;  /* 0x00000004ff0a7e24 */ /* 0x000fe4000f8e00ff */
[----:B------:R-:W-:Y:S07]  /*53f0*/  LEPC R20, `(.L_x_88) ;  /* 0x000000001014794e */ /* 0x000fee0000000000 */
[----:B---3-5:R-:W-:Y:S05]  /*5400*/  CALL.ABS.NOINC R14 ;  /* 0x000000000e007343 */ /* 0x028fea0003c00000 */
.L_x_88:
[----:B------:R-:W1:Y:S01]  /*5410*/  LDCU.64 UR8, c[0x4][0x80] ;  /* 0x01001000ff0877ac */ /* 0x000e620008000a00 */
[----:B------:R-:W2:Y:S01]  /*5420*/  LDC.64 R2, c[0x4][R2] ;  /* 0x0100000002027b82 */ /* 0x000ea20000000a00 */
[----:B------:R-:W-:Y:S02]  /*5430*/  HFMA2 R12, -RZ, RZ, 0, 5.9604644775390625e-08 ;  /* 0x00000001ff0c7431 */ /* 0x000fe400000001ff */
[----:B------:R-:W-:Y:S02]  /*5440*/  IMAD.MOV.U32 R8, RZ, RZ, 0x70 ;  /* 0x00000070ff087424 */ /* 0x000fe400078e00ff */
[----:B------:R-:W-:Y:S01]  /*5450*/  IMAD.MOV.U32 R13, RZ, RZ, RZ ;  /* 0x000000ffff0d7224 */ /* 0x000fe200078e00ff */
[----:B------:R-:W3:Y:S01]  /*5460*/  LDCU.64 UR6, c[0x4][0x88] ;  /* 0x01001100ff0677ac */ /* 0x000ee20008000a00 */
[----:B------:R-:W4:Y:S01]  /*5470*/  LDCU.64 UR4, c[0x4][0x8] ;  /* 0x01000100ff0477ac */ /* 0x000f220008000a00 */
[----:B-1----:R-:W-:Y:S02]  /*5480*/  MOV R4, UR8 ;  /* 0x0000000800047c02 */ /* 0x002fe40008000f00 */
[----:B------:R-:W-:Y:S02]  /*5490*/  MOV R5, UR9 ;  /* 0x0000000900057c02 */ /* 0x000fe40008000f00 */
[----:B---3--:R-:W-:Y:S01]  /*54a0*/  MOV R7, UR7 ;  /* 0x0000000700077c02 */ /* 0x008fe20008000f00 */
[----:B------:R-:W-:Y:S01]  /*54b0*/  IMAD.U32 R6, RZ, RZ, UR6 ;  /* 0x00000006ff067e24 */ /* 0x000fe2000f8e00ff */
[----:B----4-:R-:W-:Y:S01]  /*54c0*/  MOV R11, UR5 ;  /* 0x00000005000b7c02 */ /* 0x010fe20008000f00 */
[----:B------:R-:W-:Y:S02]  /*54d0*/  IMAD.U32 R10, RZ, RZ, UR4 ;  /* 0x00000004ff0a7e24 */ /* 0x000fe4000f8e00ff */
[----:B------:R-:W-:Y:S07]  /*54e0*/  LEPC R20, `(.L_x_87) ;  /* 0x000000001014794e */ /* 0x000fee0000000000 */
[----:B--2---:R-:W-:Y:S05]  /*54f0*/  CALL.ABS.NOINC R2 ;  /* 0x0000000002007343 */ /* 0x004fea0003c00000 */
.L_x_87:
[----:B------:R-:W-:Y:S05]  /*5500*/  BSYNC.RECONVERGENT B6 ;  /* 0x0000000000067941 */ /* 0x000fea0003800200 */
.L_x_86:
[----:B------:R-:W-:Y:S01]  /*5510*/  ISETP.NE.U32.AND P4, PT, R58, RZ, PT ;  /* 0x000000ff3a00720c */ /* 0x000fe20003f85070 */
[----:B------:R-:W-:Y:S01]  /*5520*/  UISETP.NE.AND UP2, UPT, UR50, URZ, UPT ;  /* 0x000000ff3200728c */ /* 0x000fe2000bf45270 */
[----:B------:R-:W-:Y:S01]  /*5530*/  ISETP.NE.U32.AND P2, PT, RZ, UR38, PT ;  /* 0x00000026ff007c0c */ /* 0x000fe2000bf45070 */
[----:B------:R-:W-:Y:S01]  /*5540*/  UISETP.NE.U32.AND UP1, UPT, UR44, URZ, UPT ;  /* 0x000000ff2c00728c */ /* 0x000fe2000bf25070 */
[----:B------:R-:W-:Y:S01]  /*5550*/  ISETP.NE.AND.EX P4, PT, R59, RZ, PT, P4 ;  /* 0x000000ff3b00720c */ /* 0x000fe20003f85340 */
[----:B------:R-:W-:Y:S01]  /*5560*/  UPLOP3.LUT UP0, UPT, UPT, UPT, UPT, 0x40, 0x4 ;  /* 0x000000000004789c */ /* 0x000fe20003f0e870 */
[----:B------:R-:W-:Y:S01]  /*5570*/  ISETP.NE.AND.EX P2, PT, RZ, UR39, PT, P2 ;  /* 0x00000027ff007c0c */ /* 0x000fe2000bf45320 */
[----:B------:R-:W-:Y:S01]  /*5580*/  UISETP.NE.AND.EX UP1, UPT, UR45, URZ, UPT, UP1 ;  /* 0x000000ff2d00728c */ /* 0x000fe2000bf25310 */
[----:B------:R-:W-:Y:S04]  /*5590*/  PLOP3.LUT P1, PT, PT, PT, UP2, 0x80, 0x8 ;  /* 0x000000000008781c */ /* 0x000fe80003f2f028 */
[----:B------:R-:W-:Y:S06]  /*55a0*/  @UP2 UPLOP3.LUT UP0, UPT, UPT, UPT, UP1, 0x80, 0x8 ;  /* 0x000000000008289c */ /* 0x000fec0003f0f010 */
[----:B------:R-:W-:Y:S01]  /*55b0*/  PLOP3.LUT P0, PT, PT, PT, UP0, 0x80, 0x8 ;  /* 0x000000000008781c */ /* 0x000fe20003f0f008 */
[----:B------:R-:W-:Y:S01]  /*55c0*/  @!UPT UIADD3 URZ, UPT, UPT, URZ, URZ, URZ ;  /* 0x000000fffffff290 */ /* 0x000fe2000fffe0ff */
[----:B------:R-:W-:Y:S11]  /*55d0*/  BRA.U !UP1, `(.L_x_89) ;  /* 0x0000000109387547 */ /* 0x000ff6000b800000 */
[----:B------:R-:W-:Y:S01]  /*55e0*/  UISETP.NE.U32.AND UP0, UPT, UR38, URZ, UPT ;  /* 0x000000ff2600728c */ /* 0x000fe2000bf05070 */
[----:B------:R-:W-:Y:S02]  /*55f0*/  HFMA2 R0, -RZ, RZ, 0, 5.9604644775390625e-08 ;  /* 0x00000001ff007431 */ /* 0x000fe400000001ff */
[----:B------:R-:W-:Y:S01]  /*5600*/  IMAD.MOV.U32 R64, RZ, RZ, 0x1 ;  /* 0x00000001ff407424 */ /* 0x000fe200078e00ff */
[----:B------:R-:W-:Y:S06]  /*5610*/  UISETP.NE.AND.EX UP0, UPT, UR39, URZ, UPT, UP0 ;  /* 0x000000ff2700728c */ /* 0x000fec000bf05300 */
[----:B------:R-:W-:Y:S05]  /*5620*/  PLOP3.LUT P3, PT, PT, PT, UP0, 0x80, 0x8 ;  /* 0x000000000008781c */ /* 0x000fea0003f6f008 */
[----:B------:R-:W1:Y:S01]  /*5630*/  @UP0 LDCU.64 UR6, c[0x0][0x888] ;  /* 0x00011100ff0607ac */ /* 0x000e620008000a00 */
[----:B------:R-:W-:Y:S07]  /*5640*/  @UP0 UIMAD UR4, UR36, UR44, URZ ;  /* 0x0000002c240402a4 */ /* 0x000fee000f8e02ff */
[----:B------:R-:W-:Y:S01]  /*5650*/  @!P3 PRMT R64, R0, 0x7610, R64 ;  /* 0x000076100040b816 */ /* 0x000fe20000000040 */
[----:B-1----:R-:W-:Y:S03]  /*5660*/  @UP0 UIMAD.WIDE UR6, UR4, 0x4, UR6 ;  /* 0x00000004040608a5 */ /* 0x002fe6000f8e0206 */
[----:B------:R-:W1:Y:S03]  /*5670*/  @!UP0 LDCU UR4, c[0x0][0x880] ;  /* 0x00011000ff0487ac */ /* 0x000e660008000800 */
[----:B------:R-:W-:Y:S01]  /*5680*/  IMAD.U32 R2, RZ, RZ, UR6 ;  /* 0x00000006ff027e24 */ /* 0x000fe2000f8e00ff */
[----:B------:R-:W-:Y:S05]  /*5690*/  MOV R3, UR7 ;  /* 0x0000000700037c02 */ /* 0x000fea0008000f00 */
[----:B-----5:R2:W5:Y:S02]  /*56a0*/  @P3 LDG.E R35, desc[UR46][R2.64] ;  /* 0x0000002e02233981 */ /* 0x020564000c1e1900 */
[----:B-12---:R-:W-:Y:S02]  /*56b0*/  @!P3 IMAD.U32 R35, RZ, RZ, UR4 ;  /* 0x00000004ff23be24 */ /* 0x006fe4000f8e00ff */
.L_x_89:
[----:B------:R-:W-:Y:S05]  /*56c0*/  @!P4 BRA `(.L_x_90) ;  /* 0x000000000020c947 */ /* 0x000fea0003800000 */
[----:B------:R-:W-:Y:S04]  /*56d0*/  ISETP.NE.U32.AND P3, PT, R56, RZ, PT ;  /* 0x000000ff3800720c */ /* 0x000fe80003f65070 */
[----:B------:R-:W-:Y:S11]  /*56e0*/  ISETP.NE.AND.EX P3, PT, R57, RZ, PT, P3 ;  /* 0x000000ff3900720c */ /* 0x000ff60003f65330 */
[----:B------:R-:W-:Y:S02]  /*56f0*/  @!UPT UIADD3 URZ, UPT, UPT, URZ, URZ, URZ ;  /* 0x000000fffffff290 */ /* 0x000fe4000fffe0ff */
[----:B------:R-:W1:Y:S01]  /*5700*/  @P3 LDC.64 R2, c[0x0][0x8a8] ;  /* 0x00022a00ff023b82 */ /* 0x000e620000000a00 */
[----:B------:R-:W-:Y:S04]  /*5710*/  @P3 IMAD R0, R58, UR36, RZ ;  /* 0x000000243a003c24 */ /* 0x000fe8000f8e02ff */
[----:B-1----:R-:W-:Y:S05]  /*5720*/  @P3 IMAD.WIDE R2, R0, 0x4, R2 ;  /* 0x0000000400023825 */ /* 0x002fea00078e0202 */
[----:B-----5:R1:W5:Y:S02]  /*5730*/  @P3 LDG.E R33, desc[UR46][R2.64] ;  /* 0x0000002e02213981 */ /* 0x020364000c1e1900 */
[----:B-1----:R-:W2:Y:S02]  /*5740*/  @!P3 LDC R33, c[0x0][0x8a0] ;  /* 0x00022800ff21bb82 */ /* 0x002ea40000000800 */
.L_x_90:
[----:B-----5:R-:W-:Y:S01]  /*5750*/  FSETP.NEU.AND P3, PT, R35, RZ, PT ;  /* 0x000000ff2300720b */ /* 0x020fe20003f6d000 */
[----:B------:R-:W-:Y:S01]  /*5760*/  IMAD.SHL.U32 R88, R68, 0x4, RZ ;  /* 0x0000000444587824 */ /* 0x000fe200078e00ff */
[----:B------:R-:W-:Y:S01]  /*5770*/  SEL R4, RZ, 0xffffffff, P2 ;  /* 0xffffffffff047807 */ /* 0x000fe20001000000 */
[----:B------:R-:W-:Y:S01]  /*5780*/  BSSY B1, `(.L_x_91) ;  /* 0x0000043000017945 */ /* 0x000fe20003800000 */
[----:B------:R-:W-:Y:S01]  /*5790*/  @P1 LOP3.LUT P2, RZ, R64, 0xff, RZ, 0xc0, !PT ;  /* 0x000000ff40ff1812 */ /* 0x000fe2000784c0ff */
[----:B------:R-:W-:Y:S01]  /*57a0*/  VIADD R83, R88, UR48 ;  /* 0x0000003058537c36 */ /* 0x000fe20008000000 */
[----:B------:R-:W-:Y:S01]  /*57b0*/  @P1 SEL R0, RZ, 0xffffffff, P3 ;  /* 0xffffffffff001807 */ /* 0x000fe20001800000 */
[----:B------:R-:W-:Y:S01]  /*57c0*/  IMAD.MOV.U32 R89, RZ, RZ, 0x1 ;  /* 0x00000001ff597424 */ /* 0x000fe200078e00ff */
[----:B------:R-:W-:Y:S01]  /*57d0*/  LOP3.LUT R74, R74, 0x1, RZ, 0x3c, !PT ;  /* 0x000000014a4a7812 */ /* 0x000fe200078e3cff */
[----:B------:R-:W-:Y:S01]  /*57e0*/  IMAD.MOV.U32 R87, RZ, RZ, RZ ;  /* 0x000000ffff577224 */ /* 0x000fe200078e00ff */
[----:B------:R-:W-:Y:S02]  /*57f0*/  @P0 SEL R0, R4, R0, !P2 ;  /* 0x0000000004000207 */ /* 0x000fe40005000000 */
[----:B------:R-:W-:Y:S02]  /*5800*/  CS2R R46, SRZ ;  /* 0x00000000002e7805 */ /* 0x000fe4000001ff00 */
[----:B------:R-:W-:Y:S02]  /*5810*/  LEA R84, R31, UR48, 0x3 ;  /* 0x000000301f547c11 */ /* 0x000fe4000f8e18ff */
[----:B------:R-:W-:Y:S02]  /*5820*/  CS2R R44, SRZ ;  /* 0x00000000002c7805 */ /* 0x000fe4000001ff00 */
[----:B------:R-:W-:Y:S02]  /*5830*/  @P1 LOP3.LUT R0, R0, 0x1, RZ, 0xc0, !PT ;  /* 0x0000000100001812 */ /* 0x000fe400078ec0ff */
[----:B------:R-:W-:Y:S02]  /*5840*/  CS2R R42, SRZ ;  /* 0x00000000002a7805 */ /* 0x000fe4000001ff00 */
[----:B------:R-:W-:Y:S02]  /*5850*/  SHF.L.U32 R2, R73, 0x1f, RZ ;  /* 0x0000001f49027819 */ /* 0x000fe400000006ff */
[----:B------:R-:W-:Y:S02]  /*5860*/  CS2R R40, SRZ ;  /* 0x0000000000287805 */ /* 0x000fe4000001ff00 */
[----:B------:R-:W-:Y:S02]  /*5870*/  ISETP.NE.U32.OR P6, PT, R0, 0x1, !P1 ;  /* 0x000000010000780c */ /* 0x000fe40004fc5470 */
[----:B------:R-:W-:Y:S02]  /*5880*/  CS2R R50, SRZ ;  /* 0x0000000000327805 */ /* 0x000fe4000001ff00 */
[----:B------:R-:W-:Y:S02]  /*5890*/  PLOP3.LUT P2, PT, PT, PT, UP1, 0x80, 0x8 ;  /* 0x000000000008781c */ /* 0x000fe40003f4f018 */
[----:B------:R-:W-:Y:S02]  /*58a0*/  CS2R R48, SRZ ;  /* 0x0000000000307805 */ /* 0x000fe4000001ff00 */
[----:B------:R-:W-:Y:S02]  /*58b0*/  LEA.HI R34, R31, R31, RZ, 0x1 ;  /* 0x0000001f1f227211 */ /* 0x000fe400078f08ff */
[----:B------:R-:W-:Y:S02]  /*58c0*/  CS2R R54, SRZ ;  /* 0x0000000000367805 */ /* 0x000fe4000001ff00 */
[----:B------:R-:W-:Y:S02]  /*58d0*/  LOP3.LUT P4, R79, R64, 0xff, RZ, 0xc0, !PT ;  /* 0x000000ff404f7812 */ /* 0x000fe4000788c0ff */
[----:B------:R-:W-:Y:S02]  /*58e0*/  CS2R R52, SRZ ;  /* 0x0000000000347805 */ /* 0x000fe4000001ff00 */
[----:B------:R-:W-:Y:S01]  /*58f0*/  SEL R3, RZ, 0xffffffff, P3 ;  /* 0xffffffffff037807 */ /* 0x000fe20001800000 */
[----:B------:R-:W-:Y:S01]  /*5900*/  VIADD R85, R83, 0x400 ;  /* 0x0000040053557836 */ /* 0x000fe20000000000 */
[----:B------:R-:W-:Y:S01]  /*5910*/  P2R R81, PR, RZ, 0x40 ;  /* 0x00000040ff517803 */ /* 0x000fe20000000000 */
[----:B------:R-:W-:Y:S01]  /*5920*/  IMAD.IADD R82, R75, 0x1, R83 ;  /* 0x000000014b527824 */ /* 0x000fe200078e0253 */
[----:B------:R-:W-:Y:S02]  /*5930*/  @P6 SHF.L.U32 R0, R74, 0x1f, RZ ;  /* 0x0000001f4a006819 */ /* 0x000fe400000006ff */
[----:B------:R-:W-:Y:S02]  /*5940*/  @P2 SEL R3, R4, R3, !P4 ;  /* 0x0000000304032207 */ /* 0x000fe40006000000 */
[----:B------:R1:W3:Y:S02]  /*5950*/  @P6 SYNCS.PHASECHK.TRANS64.TRYWAIT P1, [UR48+0x50], R0 ;  /* 0x00005000ff0065a7 */ /* 0x0002e40008021130 */
[----:B------:R-:W-:Y:S04]  /*5960*/  LOP3.LUT R3, R3, 0x1, RZ, 0xc0, !PT ;  /* 0x0000000103037812 */ /* 0x000fe800078ec0ff */
[----:B------:R-:W-:Y:S04]  /*5970*/  ISETP.NE.U32.AND P5, PT, R3, 0x1, PT ;  /* 0x000000010300780c */ /* 0x000fe80003fa5070 */
[----:B------:R-:W-:Y:S01]  /*5980*/  P2R R90, PR, RZ, 0x20 ;  /* 0x00000020ff5a7803 */ /* 0x000fe20000000000 */
[----:B------:R4:W2:Y:S01]  /*5990*/  SYNCS.PHASECHK.TRANS64.TRYWAIT P0, [R84+URZ+0xc0], R2 ;  /* 0x0000c002540075a7 */ /* 0x0008a200080011ff */
[C---:B-1----:R-:W-:Y:S01]  /*59a0*/  IMAD.SHL.U32 R0, R34.reuse, 0x40, RZ ;  /* 0x0000004022007824 */ /* 0x042fe200078e00ff */
[----:B------:R-:W-:Y:S04]  /*59b0*/  LOP3.LUT R34, R34, 0xffe, RZ, 0xc0, !PT ;  /* 0x00000ffe22227812 */ /* 0x000fe800078ec0ff */
[----:B------:R-:W-:Y:S01]  /*59c0*/  LOP3.LUT R0, R0, 0xffffff80, RZ, 0xc0, !PT ;  /* 0xffffff8000007812 */ /* 0x000fe200078ec0ff */
[----:B------:R-:W-:Y:S04]  /*59d0*/  IMAD.IADD R34, R31, 0x1, -R34 ;  /* 0x000000011f227824 */ /* 0x000fe800078e0a22 */
[----:B------:R-:W-:Y:S04]  /*59e0*/  IMAD.IADD R0, R32, 0x1, R0 ;  /* 0x0000000120007824 */ /* 0x000fe800078e0200 */
[----:B------:R-:W-:Y:S01]  /*59f0*/  IMAD R34, R34, 0x100000, R0 ;  /* 0x0010000022227824 */ /* 0x000fe200078e0200 */
[----:B---3--:R-:W-:Y:S01]  /*5a00*/  @P6 SEL R89, RZ, 0x1, !P1 ;  /* 0x00000001ff596807 */ /* 0x008fe20004800000 */
[----:B----4-:R-:W-:Y:S06]  /*5a10*/  @!P6 BRA `(.L_x_92) ;  /* 0x000000000064e947 */ /* 0x010fec0003800000 */
[----:B------:R-:W-:Y:S01]  /*5a20*/  @P5 IMAD R5, R76, 0x4, R85 ;  /* 0x000000044c055824 */ /* 0x000fe200078e0255 */
[----:B------:R-:W-:Y:S01]  /*5a30*/  ISETP.NE.AND P1, PT, R89, RZ, PT ;  /* 0x000000ff5900720c */ /* 0x000fe20003f25270 */
[----:B------:R-:W-:Y:S01]  /*5a40*/  IMAD.MOV.U32 R46, RZ, RZ, RZ ;  /* 0x000000ffff2e7224 */ /* 0x000fe200078e00ff */
[----:B------:R-:W-:Y:S01]  /*5a50*/  BSSY B0, `(.L_x_93) ;  /* 0x000000d000007945 */ /* 0x000fe20003800000 */
[----:B------:R-:W-:Y:S01]  /*5a60*/  @P5 IMAD.IADD R4, R75, 0x1, R5 ;  /* 0x000000014b045824 */ /* 0x000fe200078e0205 */
[----:B------:R-:W-:Y:S02]  /*5a70*/  CS2R R42, SRZ ;  /* 0x00000000002a7805 */ /* 0x000fe4000001ff00 */
[----:B------:R-:W-:Y:S02]  /*5a80*/  CS2R R40, SRZ ;  /* 0x0000000000287805 */ /* 0x000fe4000001ff00 */
[----:B------:R-:W-:Y:S02]  /*5a90*/  CS2R R44, SRZ ;  /* 0x00000000002c7805 */ /* 0x000fe4000001ff00 */
[----:B------:R-:W-:Y:S02]  /*5aa0*/  CS2R R54, SRZ ;  /* 0x0000000000367805 */ /* 0x000fe4000001ff00 */
[----:B------:R-:W-:Y:S02]  /*5ab0*/  CS2R R52, SRZ ;  /* 0x0000000000347805 */ /* 0x000fe4000001ff00 */
[----:B------:R-:W-:Y:S02]  /*5ac0*/  CS2R R50, SRZ ;  /* 0x0000000000327805 */ /* 0x000fe4000001ff00 */
[----:B------:R-:W-:Y:S01]  /*5ad0*/  CS2R R48, SRZ ;  /* 0x0000000000307805 */ /* 0x000fe2000001ff00 */
[----:B------:R-:W-:Y:S06]  /*5ae0*/  @P1 BRA `(.L_x_94) ;  /* 0x00000000000c1947 */ /* 0x000fec0003800000 */
[----:B------:R-:W-:Y:S04]  /*5af0*/  SHF.L.U32 R3, R74, 0x1f, RZ ;  /* 0x0000001f4a037819 */ /* 0x000fe800000006ff */
[----:B------:R-:W1:Y:S02]  /*5b00*/  SYNCS.PHASECHK.TRANS64.TRYWAIT P1, [UR48+0x50], R3 ;  /* 0x00005003ff0075a7 */ /* 0x000e640008021130 */
[----:B-1----:R-:W-:Y:S05]  /*5b10*/  @!P1 BRA `(.L_x_95) ;  /* 0x0000003000989947 */ /* 0x002fea0003800000 */
.L_x_94:
[----:B------:R-:W-:Y:S05]  /*5b20*/  BSYNC B0 ;  /* 0x0000000000007941 */ /* 0x000fea0003800000 */
.L_x_93:
[----:B------:R-:W-:Y:S01]  /*5b30*/  ISETP.NE.AND P1, PT, R90, RZ, PT ;  /* 0x000000ff5a00720c */ /* 0x000fe20003f25270 */
[----:B------:R-:W-:Y:S11]  /*5b40*/  HFMA2 R87, -RZ, RZ, 0, 5.9604644775390625e-08 ;  /* 0x00000001ff577431 */ /* 0x000ff600000001ff */
[----:B------:R-:W-:Y:S01]  /*5b50*/  @!UPT UIADD3 URZ, UPT, UPT, URZ, URZ, URZ ;  /* 0x000000fffffff290 */ /* 0x000fe2000fffe0ff */
[----:B------:R-:W-:Y:S05]  /*5b60*/  @P1 WARPSYNC.ALL ;  /* 0x0000000000001948 */ /* 0x000fea0003800000 */
[----:B------:R3:W4:Y:S04]  /*5b70*/  @P1 LDSM.16.M88.4 R40, [R5] ;  /* 0x000000000528183b */ /* 0x0007280000000200 */
[----:B------:R3:W1:Y:S04]  /*5b80*/  @P1 LDSM.16.M88.4 R44, [R4] ;  /* 0x00000000042c183b */ /* 0x0006680000000200 */
[----:B------:R3:W1:Y:S04]  /*5b90*/  @P1 LDSM.16.M88.4 R52, [R88+UR48+0x400] ;  /* 0x000400305834183b */ /* 0x0006680008000200 */
[----:B------:R3:W1:Y:S02]  /*5ba0*/  @P1 LDSM.16.M88.4 R48, [R82+0x400] ;  /* 0x000400005230183b */ /* 0x0006640000000200 */
.L_x_92:
[----:B------:R-:W-:Y:S05]  /*5bb0*/  BSYNC B1 ;  /* 0x0000000000017941 */ /* 0x000fea0003800000 */
.L_x_91:
[----:B-1----:R-:W-:Y:S04]  /*5bc0*/  SHF.R.U32.HI R0, RZ, 0x15, R34 ;  /* 0x00000015ff007819 */ /* 0x002fe80000011622 */
[----:B------:R-:W-:Y:S01]  /*5bd0*/  LOP3.LUT P1, RZ, R0, 0x3, R69, 0x48, !PT ;  /* 0x0000000300ff7812 */ /* 0x000fe20007824845 */
[----:B------:R-:W-:Y:S01]  /*5be0*/  @!UPT UIADD3 URZ, UPT, UPT, URZ, URZ, URZ ;  /* 0x000000fffffff290 */ /* 0x000fe2000fffe0ff */
[----:B--2---:R-:W-:Y:S11]  /*5bf0*/  @P0 BRA `(.L_x_96) ;  /* 0x0000000000080947 */ /* 0x004ff60003800000 */
[----:B------:R-:W1:Y:S02]  /*5c00*/  SYNCS.PHASECHK.TRANS64.TRYWAIT P0, [R84+URZ+0xc0], R2 ;  /* 0x0000c002540075a7 */ /* 0x000e6400080011ff */
[----:B-1----:R-:W-:Y:S05]  /*5c10*/  @!P0 BRA `(.L_x_97) ;  /* 0x0000003000708947 */ /* 0x002fea0003800000 */
.L_x_96:
[----:B------:R-:W-:Y:S05]  /*5c20*/  @!P1 BRA `(.L_x_98) ;  /* 0x0000000000409947 */ /* 0x000fea0003800000 */
[----:B------:R-:W3:Y:S01]  /*5c30*/  LDCU.64 UR8, c[0x4][0x70] ;  /* 0x01000e00ff0877ac */ /* 0x000ee20008000a00 */
[----:B------:R-:W-:Y:S01]  /*5c40*/  MOV R3, 0x0 ;  /* 0x0000000000037802 */ /* 0x000fe20000000f00 */
[----:B------:R-:W-:Y:S02]  /*5c50*/  HFMA2 R12, -RZ, RZ, 0, 5.9604644775390625e-08 ;  /* 0x00000001ff0c7431 */ /* 0x000fe400000001ff */
[----:B------:R-:W-:Y:S02]  /*5c60*/  IMAD.MOV.U32 R8, RZ, RZ, 0x192 ;  /* 0x00000192ff087424 */ /* 0x000fe400078e00ff */
[----:B------:R-:W-:Y:S01]  /*5c70*/  IMAD.MOV.U32 R13, RZ, RZ, RZ ;  /* 0x000000ffff0d7224 */ /* 0x000fe200078e00ff */
[----:B------:R-:W2:Y:S01]  /*5c80*/  LDCU.64 UR6, c[0x4][0x78] ;  /* 0x01000f00ff0677ac */ /* 0x000ea20008000a00 */
[----:B-1----:R-:W1:Y:S01]  /*5c90*/  LDC.64 R2, c[0x4][R3] ;  /* 0x0100000003027b82 */ /* 0x002e620000000a00 */
[----:B------:R-:W5:Y:S01]  /*5ca0*/  LDCU.64 UR4, c[0x4][0x10] ;  /* 0x01000200ff0477ac */ /* 0x000f620008000a00 */
[----:B---3--:R-:W-:Y:S01]  /*5cb0*/  MOV R5, UR9 ;  /* 0x0000000900057c02 */ /* 0x008fe20008000f00 */
[----:B------:R-:W-:Y:S01]  /*5cc0*/  IMAD.U32 R4, RZ, RZ, UR8 ;  /* 0x00000008ff047e24 */ /* 0x000fe2000f8e00ff */
[----:B--2---:R-:W-:Y:S01]  /*5cd0*/  MOV R7, UR7 ;  /* 0x0000000700077c02 */ /* 0x004fe20008000f00 */
[----:B------:R-:W-:Y:S01]  /*5ce0*/  IMAD.U32 R6, RZ, RZ, UR6 ;  /* 0x00000006ff067e24 */ /* 0x000fe2000f8e00ff */
[----:B-----5:R-:W-:Y:S01]  /*5cf0*/  MOV R11, UR5 ;  /* 0x00000005000b7c02 */ /* 0x020fe20008000f00 */
[----:B------:R-:W-:Y:S02]  /*5d00*/  IMAD.U32 R10, RZ, RZ, UR4 ;  /* 0x00000004ff0a7e24 */ /* 0x000fe4000f8e00ff */
[----:B------:R-:W-:Y:S07]  /*5d10*/  LEPC R20, `(.L_x_98) ;  /* 0x000000001014794e */ /* 0x000fee0000000000 */
[----:B-1--4-:R-:W-:Y:S05]  /*5d20*/  CALL.ABS.NOINC R2 ;  /* 0x0000000002007343 */ /* 0x012fea0003c00000 */
.L_x_98:
[----:B------:R-:W-:Y:S01]  /*5d30*/  LOP3.LUT R20, R52, 0xffffe000, RZ, 0xc0, !PT ;  /* 0xffffe00034147812 */ /* 0x000fe200078ec0ff */
[----:B------:R-:W-:Y:S05]  /*5d40*/  WARPSYNC.ALL ;  /* 0x0000000000007948 */ /* 0x000fea0003800000 */
[----:B------:R-:W-:Y:S01]  /*5d50*/  R2UR UR4, R34 ;  /* 0x00000000220472ca */ /* 0x000fe200000e0000 */
[----:B------:R-:W-:Y:S01]  /*5d60*/  IMAD.SHL.U32 R91, R76, 0x4, RZ ;  /* 0x000000044c5b7824 */ /* 0x000fe200078e00ff */
[----:B------:R-:W-:Y:S01]  /*5d70*/  LOP3.LUT R21, R53, 0xffffe000, RZ, 0xc0, !PT ;  /* 0xffffe00035157812 */ /* 0x000fe200078ec0ff */
[----:B------:R-:W-:Y:S01]  /*5d80*/  BSSY.RECONVERGENT B0, `(.L_x_99) ;  /* 0x0000059000007945 */ /* 0x000fe20003800200 */
[----:B------:R-:W-:Y:S02]  /*5d90*/  ISETP.NE.AND P0, PT, R77, RZ, PT ;  /* 0x000000ff4d00720c */ /* 0x000fe40003f05270 */
[----:B------:R-:W-:Y:S05]  /*5da0*/  IADD3 R85, PT, PT, R85, R91, RZ ;  /* 0x0000005b55557210 */ /* 0x000fea0007ffe0ff */
[----:B------:R-:W-:Y:S02]  /*5db0*/  IMAD.IADD R86, R75, 0x1, R85 ;  /* 0x000000014b567824 */ /* 0x000fe400078e0255 */
[----:B---3--:R-:W2:Y:S02]  /*5dc0*/  LDTM.16dp128bit.x8 R4, tmem[UR4] ;  /* 0x00000004000479ee */ /* 0x008ea40008180000 */
[C---:B--2---:R-:W-:Y:S01]  /*5dd0*/  FMUL R0, R33.reuse, R4 ;  /* 0x0000000421007220 */ /* 0x044fe20000400000 */
[C---:B-1----:R-:W-:Y:S01]  /*5de0*/  FMUL R2, R33.reuse, R5 ;  /* 0x0000000521027220 */ /* 0x042fe20000400000 */
[C---:B------:R-:W-:Y:S01]  /*5df0*/  FMUL R3, R33.reuse, R6 ;  /* 0x0000000621037220 */ /* 0x040fe20000400000 */
[----:B------:R-:W-:Y:S01]  /*5e00*/  FMUL R4, R33, R8 ;  /* 0x0000000821047220 */ /* 0x000fe20000400000 */
[C---:B------:R-:W-:Y:S01]  /*5e10*/  FFMA R36, R35.reuse, R20, R0 ;  /* 0x0000001423247223 */ /* 0x040fe20000000000 */
[----:B------:R-:W-:Y:S01]  /*5e20*/  LOP3.LUT R0, R54, 0xffffe000, RZ, 0xc0, !PT ;  /* 0xffffe00036007812 */ /* 0x000fe200078ec0ff */
[----:B------:R-:W-:Y:S01]  /*5e30*/  FFMA R37, R35, R21, R2 ;  /* 0x0000001523257223 */ /* 0x000fe20000000002 */
[----:B------:R-:W-:Y:S01]  /*5e40*/  LOP3.LUT R2, R55, 0xffffe000, RZ, 0xc0, !PT ;  /* 0xffffe00037027812 */ /* 0x000fe200078ec0ff */
[C---:B------:R-:W-:Y:S01]  /*5e50*/  FMUL R5, R33.reuse, R9 ;  /* 0x0000000921057220 */ /* 0x040fe20000400000 */
[----:B------:R-:W-:Y:S01]  /*5e60*/  F2FP.TF32.F32.PACK_B R36, R36 ;  /* 0x00000024ff24723e */ /* 0x000fe200024050ff */
[C---:B------:R-:W-:Y:S01]  /*5e70*/  FMUL R8, R33.reuse, R12 ;  /* 0x0000000c21087220 */ /* 0x040fe20000400000 */
[----:B------:R-:W-:Y:S01]  /*5e80*/  F2FP.TF32.F32.PACK_B R37, R37 ;  /* 0x00000025ff25723e */ /* 0x000fe200024050ff */
[C---:B------:R-:W-:Y:S01]  /*5e90*/  FMUL R9, R33.reuse, R13 ;  /* 0x0000000d21097220 */ /* 0x040fe20000400000 */
[C---:B------:R-:W-:Y:S01]  /*5ea0*/  FMUL R12, R33.reuse, R16 ;  /* 0x00000010210c7220 */ /* 0x040fe20000400000 */
[----:B------:R-:W-:Y:S01]  /*5eb0*/  LOP3.LUT R16, R48, 0xffffe000, RZ, 0xc0, !PT ;  /* 0xffffe00030107812 */ /* 0x000fe200078ec0ff */
[C---:B------:R-:W-:Y:S01]  /*5ec0*/  FMUL R7, R33.reuse, R7 ;  /* 0x0000000721077220 */ /* 0x040fe20000400000 */
[----:B------:R-:W-:Y:S01]  /*5ed0*/  FMUL R13, R33, R17 ;  /* 0x00000011210d7220 */ /* 0x000fe20000400000 */
[----:B------:R-:W-:Y:S01]  /*5ee0*/  LOP3.LUT R17, R49, 0xffffe000, RZ, 0xc0, !PT ;  /* 0xffffe00031117812 */ /* 0x000fe200078ec0ff */
[----:B------:R-:W-:Y:S01]  /*5ef0*/  FFMA R38, R35, R0, R3 ;  /* 0x0000000023267223 */ /* 0x000fe20000000003 */
[----:B------:R-:W-:Y:S01]  /*5f00*/  LOP3.LUT R0, R50, 0xffffe000, RZ, 0xc0, !PT ;  /* 0xffffe00032007812 */ /* 0x000fe200078ec0ff */
[----:B------:R-:W-:Y:S01]  /*5f10*/  FMUL R6, R33, R10 ;  /* 0x0000000a21067220 */ /* 0x000fe20000400000 */
[----:B----4-:R-:W-:Y:S01]  /*5f20*/  LOP3.LUT R3, R41, 0xffffe000, RZ, 0xc0, !PT ;  /* 0xffffe00029037812 */ /* 0x010fe200078ec0ff */
[----:B------:R-:W-:Y:S01]  /*5f30*/  FFMA R39, R35, R2, R7 ;  /* 0x0000000223277223 */ /* 0x000fe20000000007 */
[----:B------:R-:W-:Y:S01]  /*5f40*/  LOP3.LUT R2, R51, 0xffffe000, RZ, 0xc0, !PT ;  /* 0xffffe00033027812 */ /* 0x000fe200078ec0ff */
[C---:B------:R-:W-:Y:S01]  /*5f50*/  FFMA R4, R35.reuse, R16, R4 ;  /* 0x0000001023047223 */ /* 0x040fe20000000004 */
[----:B------:R-:W-:Y:S01]  /*5f60*/  LOP3.LUT R16, R42, 0xffffe000, RZ, 0xc0, !PT ;  /* 0xffffe0002a107812 */ /* 0x000fe200078ec0ff */
[C---:B------:R-:W-:Y:S01]  /*5f70*/  FFMA R5, R35.reuse, R17, R5 ;  /* 0x0000001123057223 */ /* 0x040fe20000000005 */
[----:B------:R-:W-:Y:S01]  /*5f80*/  F2FP.TF32.F32.PACK_B R38, R38 ;  /* 0x00000026ff26723e */ /* 0x000fe200024050ff */
[----:B------:R-:W-:Y:S01]  /*5f90*/  FFMA R6, R35, R0, R6 ;  /* 0x0000000023067223 */ /* 0x000fe20000000006 */
[----:B------:R-:W-:Y:S01]  /*5fa0*/  LOP3.LUT R0, R40, 0xffffe000, RZ, 0xc0, !PT ;  /* 0xffffe00028007812 */ /* 0x000fe200078ec0ff */
[C---:B------:R-:W-:Y:S01]  /*5fb0*/  FMUL R11, R33.reuse, R11 ;  /* 0x0000000b210b7220 */ /* 0x040fe20000400000 */
[----:B------:R-:W-:Y:S01]  /*5fc0*/  F2FP.TF32.F32.PACK_B R39, R39 ;  /* 0x00000027ff27723e */ /* 0x000fe200024050ff */
[----:B------:R-:W-:Y:S01]  /*5fd0*/  FMUL R10, R33, R14 ;  /* 0x0000000e210a7220 */ /* 0x000fe20000400000 */
[----:B------:R-:W-:Y:S01]  /*5fe0*/  F2FP.TF32.F32.PACK_B R4, R4 ;  /* 0x00000004ff04723e */ /* 0x000fe200024050ff */
[----:B------:R-:W-:Y:S01]  /*5ff0*/  FFMA R7, R35, R2, R11 ;  /* 0x0000000223077223 */ /* 0x000fe2000000000b */
[----:B------:R-:W-:Y:S01]  /*6000*/  LOP3.LUT R2, R43, 0xffffe000, RZ, 0xc0, !PT ;  /* 0xffffe0002b027812 */ /* 0x000fe200078ec0ff */
[----:B------:R-:W-:Y:S01]  /*6010*/  FFMA R8, R35, R0, R8 ;  /* 0x0000000023087223 */ /* 0x000fe20000000008 */
[----:B------:R-:W-:Y:S01]  /*6020*/  LOP3.LUT R0, R44, 0xffffe000, RZ, 0xc0, !PT ;  /* 0xffffe0002c007812 */ /* 0x000fe200078ec0ff */
[----:B------:R1:W-:Y:S01]  /*6030*/  STSM.16.M88.4 [R83+0x400], R36 ;  /* 0x0004002453007844 */ /* 0x0003e20000000200 */
[----:B------:R-:W-:Y:S01]  /*6040*/  F2FP.TF32.F32.PACK_B R5, R5 ;  /* 0x00000005ff05723e */ /* 0x000fe200024050ff */
[----:B------:R-:W-:Y:S01]  /*6050*/  FMUL R15, R33, R15 ;  /* 0x0000000f210f7220 */ /* 0x000fe20000400000 */
[----:B------:R-:W-:Y:S01]  /*6060*/  F2FP.TF32.F32.PACK_B R6, R6 ;  /* 0x00000006ff06723e */ /* 0x000fe200024050ff */
[C---:B------:R-:W-:Y:S01]  /*6070*/  FFMA R9, R35.reuse, R3, R9 ;  /* 0x0000000323097223 */ /* 0x040fe20000000009 */
[C---:B------:R-:W-:Y:S01]  /*6080*/  FFMA R10, R35.reuse, R16, R10 ;  /* 0x00000010230a7223 */ /* 0x040fe2000000000a */
[----:B------:R-:W-:Y:S01]  /*6090*/  FFMA R11, R35, R2, R15 ;  /* 0x00000002230b7223 */ /* 0x000fe2000000000f */
[----:B------:R-:W-:Y:S01]  /*60a0*/  LOP3.LUT R2, R45, 0xffffe000, RZ, 0xc0, !PT ;  /* 0xffffe0002d027812 */ /* 0x000fe200078ec0ff */
[----:B------:R-:W-:Y:S01]  /*60b0*/  FFMA R12, R35, R0, R12 ;  /* 0x00000000230c7223 */ /* 0x000fe2000000000c */
[----:B------:R-:W-:Y:S01]  /*60c0*/  LOP3.LUT R3, R46, 0xffffe000, RZ, 0xc0, !PT ;  /* 0xffffe0002e037812 */ /* 0x000fe200078ec0ff */
[----:B------:R-:W-:Y:S01]  /*60d0*/  FMUL R14, R33, R18 ;  /* 0x00000012210e7220 */ /* 0x000fe20000400000 */
[----:B------:R-:W-:Y:S01]  /*60e0*/  LOP3.LUT R0, R47, 0xffffe000, RZ, 0xc0, !PT ;  /* 0xffffe0002f007812 */ /* 0x000fe200078ec0ff */
[----:B------:R-:W-:Y:S01]  /*60f0*/  FMUL R19, R33, R19 ;  /* 0x0000001321137220 */ /* 0x000fe20000400000 */
[----:B------:R-:W-:Y:S01]  /*6100*/  F2FP.TF32.F32.PACK_B R7, R7 ;  /* 0x00000007ff07723e */ /* 0x000fe200024050ff */
[C---:B------:R-:W-:Y:S01]  /*6110*/  FFMA R13, R35.reuse, R2, R13 ;  /* 0x00000002230d7223 */ /* 0x040fe2000000000d */
[C---:B------:R-:W-:Y:S01]  /*6120*/  FFMA R14, R35.reuse, R3, R14 ;  /* 0x00000003230e7223 */ /* 0x040fe2000000000e */
[----:B------:R-:W-:Y:S01]  /*6130*/  FFMA R15, R35, R0, R19 ;  /* 0x00000000230f7223 */ /* 0x000fe20000000013 */
[----:B------:R-:W-:Y:S01]  /*6140*/  F2FP.TF32.F32.PACK_B R8, R8 ;  /* 0x00000008ff08723e */ /* 0x000fe200024050ff */
[----:B------:R1:W-:Y:S01]  /*6150*/  STSM.16.M88.4 [R82+0x400], R4 ;  /* 0x0004000452007844 */ /* 0x0003e20000000200 */
[----:B------:R-:W-:Y:S02]  /*6160*/  F2FP.TF32.F32.PACK_B R9, R9 ;  /* 0x00000009ff09723e */ /* 0x000fe400024050ff */
[----:B------:R-:W-:Y:S02]  /*6170*/  F2FP.TF32.F32.PACK_B R10, R10 ;  /* 0x0000000aff0a723e */ /* 0x000fe400024050ff */
[----:B------:R-:W-:Y:S02]  /*6180*/  F2FP.TF32.F32.PACK_B R11, R11 ;  /* 0x0000000bff0b723e */ /* 0x000fe400024050ff */
[----:B------:R-:W-:Y:S02]  /*6190*/  F2FP.TF32.F32.PACK_B R12, R12 ;  /* 0x0000000cff0c723e */ /* 0x000fe400024050ff */
[----:B------:R-:W-:Y:S01]  /*61a0*/  F2FP.TF32.F32.PACK_B R13, R13 ;  /* 0x0000000dff0d723e */ /* 0x000fe200024050ff */
[----:B------:R1:W-:Y:S01]  /*61b0*/  STSM.16.M88.4 [R85], R8 ;  /* 0x0000000855007844 */ /* 0x0003e20000000200 */
[----:B------:R-:W-:Y:S02]  /*61c0*/  F2FP.TF32.F32.PACK_B R14, R14 ;  /* 0x0000000eff0e723e */ /* 0x000fe400024050ff */
[----:B------:R-:W-:Y:S05]  /*61d0*/  F2FP.TF32.F32.PACK_B R15, R15 ;  /* 0x0000000fff0f723e */ /* 0x000fea00024050ff */
[----:B------:R1:W-:Y:S01]  /*61e0*/  STSM.16.M88.4 [R86], R12 ;  /* 0x0000000c56007844 */ /* 0x0003e20000000200 */
[----:B------:R-:W-:Y:S01]  /*61f0*/  @!PT LDS RZ, [RZ] ;  /* 0x00000000fffff984 */ /* 0x000fe20000000800 */
[----:B------:R-:W-:Y:S01]  /*6200*/  @!PT LDS RZ, [RZ] ;  /* 0x00000000fffff984 */ /* 0x000fe20000000800 */
[----:B------:R-:W-:Y:S01]  /*6210*/  @!PT LDS RZ, [RZ] ;  /* 0x00000000fffff984 */ /* 0x000fe20000000800 */
[----:B------:R-:W-:Y:S01]  /*6220*/  @!PT LDS RZ, [RZ] ;  /* 0x00000000fffff984 */ /* 0x000fe20000000800 */
[----:B------:R2:W-:Y:S07]  /*6230*/  MEMBAR.ALL.CTA ;  /* 0x0000000000007992 */ /* 0x0005ee0000008000 */
[----:B--2---:R-:W2:Y:S02]  /*6240*/  FENCE.VIEW.ASYNC.S ;  /* 0x00000000000073c6 */ /* 0x004ea40000000000 */
[----:B--2---:R-:W-:Y:S06]  /*6250*/  BAR.SYNC.DEFER_BLOCKING 0x1, 0x80 ;  /* 0x0042000000007b1d */ /* 0x004fec0000010000 */
[----:B------:R-:W-:Y:S05]  /*6260*/  @P0 BRA `(.L_x_100) ;  /* 0x0000000000280947 */ /* 0x000fea0003800000 */
[----:B------:R-:W-:Y:S02]  /*6270*/  UIADD3 UR4, UPT, UPT, UR48, 0x400, URZ ;  /* 0x0000040030047890 */ /* 0x000fe4000fffe0ff */
[----:B------:R-:W-:Y:S01]  /*6280*/  UIADD3 UR6, UP0, UPT, UR52, 0x680, URZ ;  /* 0x0000068034067890 */ /* 0x000fe2000ff1e0ff */
[----:B------:R-:W-:Y:S03]  /*6290*/  UMOV UR43, UR36 ;  /* 0x00000024002b7c82 */ /* 0x000fe60008000000 */
[----:B------:R-:W-:Y:S01]  /*62a0*/  MOV R70, UR4 ;  /* 0x0000000400467c02 */ /* 0x000fe20008000f00 */
[----:B------:R-:W-:Y:S03]  /*62b0*/  UIADD3.X UR7, UPT, UPT, URZ, UR53, URZ, UP0, !UPT ;  /* 0x00000035ff077290 */ /* 0x000fe600087fe4ff */
[----:B------:R-:W-:Y:S11]  /*62c0*/  R2UR UR40, R70 ;  /* 0x00000000462872ca */ /* 0x000ff600000e0000 */
[----:B------:R-:W-:Y:S02]  /*62d0*/  @!UPT UIADD3 URZ, UPT, UPT, URZ, URZ, URZ ;  /* 0x000000fffffff290 */ /* 0x000fe4000fffe0ff */
[----:B------:R2:W-:Y:S01]  /*62e0*/  UTMASTG.3D [UR40], [UR6] ;  /* 0x00000028060073b5 */ /* 0x0005e20008010000 */
[----:B------:R0:W-:Y:S01]  /*62f0*/  UTMACMDFLUSH ;  /* 0x00000000000079b7 */ /* 0x0001e20000000000 */
[----:B--2---:R-:W-:Y:S04]  /*6300*/  DEPBAR.LE SB0, 0x1 ;  /* 0x000080400000791a */ /* 0x004fe80000000000 */
.L_x_100:
[----:B------:R-:W-:Y:S05]  /*6310*/  BSYNC.RECONVERGENT B0 ;  /* 0x0000000000007941 */ /* 0x000fea0003800200 */
.L_x_99:
[----:B------:R-:W-:Y:S01]  /*6320*/  BAR.SYNC.DEFER_BLOCKING 0x1, 0x80 ;  /* 0x0042000000007b1d */ /* 0x000fe20000010000 */
[----:B------:R-:W-:Y:S01]  /*6330*/  ISETP.NE.AND P1, PT, R81, RZ, PT ;  /* 0x000000ff5100720c */ /* 0x000fe20003f25270 */
[----:B------:R-:W-:Y:S01]  /*6340*/  UISETP.NE.AND UP0, UPT, UR49, URZ, UPT ;  /* 0x000000ff3100728c */ /* 0x000fe2000bf05270 */
[----:B------:R-:W-:Y:S11]  /*6350*/  LEA R2, R87, UR48, 0x3 ;  /* 0x0000003057027c11 */ /* 0x000ff6000f8e18ff */
[----:B------:R-:W-:Y:S01]  /*6360*/  @P1 SHF.L.U32 R3, R74, 0x1f, RZ ;  /* 0x0000001f4a031819 */ /* 0x000fe200000006ff */
[----:B------:R-:W-:Y:S06]  /*6370*/  BRA.U !UP0, `(.L_x_101) ;  /* 0x0000000108247547 */ /* 0x000fec000b800000 */
[----:B-1----:R-:W-:Y:S01]  /*6380*/  IMAD.U32 R4, RZ, RZ, UR51 ;  /* 0x00000033ff047e24 */ /* 0x002fe2000f8e00ff */
[----:B------:R-:W-:Y:S01]  /*6390*/  MOV R0, UR37 ;  /* 0x0000002500007c02 */ /* 0x000fe20008000f00 */
[----:B------:R-:W-:Y:S03]  /*63a0*/  UIADD3 UR51, UPT, UPT, UR51, 0x1, URZ ;  /* 0x0000000133337890 */ /* 0x000fe6000fffe0ff */
[----:B------:R-:W-:Y:S01]  /*63b0*/  @P1 LEA R4, R4, UR48, 0x3 ;  /* 0x0000003004041c11 */ /* 0x000fe2000f8e18ff */
[----:B------:R-:W-:Y:S04]  /*63c0*/  UISETP.NE.AND UP0, UPT, UR51, 0x4, UPT ;  /* 0x000000043300788c */ /* 0x000fe8000bf05270 */
[----:B------:R-:W-:Y:S01]  /*63d0*/  @P1 VIADD R4, R4, 0x70 ;  /* 0x0000007004041836 */ /* 0x000fe20000000000 */
[----:B------:R-:W-:Y:S04]  /*63e0*/  USEL UR51, UR51, URZ, UP0 ;  /* 0x000000ff33337287 */ /* 0x000fe80008000000 */
[----:B------:R-:W-:Y:S04]  /*63f0*/  @P1 PRMT R0, R0, 0x654, R4 ;  /* 0x0000065400001816 */ /* 0x000fe80000000004 */
[----:B------:R2:W-:Y:S04]  /*6400*/  @P1 SYNCS.ARRIVE.TRANS64.RED.A1T0 RZ, [R0+URZ], RZ ;  /* 0x000000ff00ff19a7 */ /* 0x0005e800081004ff */
.L_x_101:
[----:B------:R-:W3:Y:S01]  /*6410*/  @P1 SYNCS.PHASECHK.TRANS64.TRYWAIT P0, [R2+URZ+0x50], R3 ;  /* 0x00005003020015a7 */ /* 0x000ee200080011ff */
[----:B------:R-:W-:Y:S01]  /*6420*/  BSSY B1, `(.L_x_102) ;  /* 0x0000017000017945 */ /* 0x000fe20003800000 */
[----:B---3--:R-:W-:Y:S03]  /*6430*/  @P1 SEL R89, RZ, 0x1, !P0 ;  /* 0x00000001ff591807 */ /* 0x008fe60004000000 */
[----:B------:R-:W-:Y:S05]  /*6440*/  @!P1 BRA `(.L_x_103) ;  /* 0x0000000000509947 */ /* 0x000fea0003800000 */
[----:B------:R-:W-:Y:S01]  /*6450*/  ISETP.NE.AND P1, PT, R90, RZ, PT ;  /* 0x000000ff5a00720c */ /* 0x000fe20003f25270 */
[----:B------:R-:W-:Y:S01]  /*6460*/  BSSY B0, `(.L_x_104) ;  /* 0x000000a000007945 */ /* 0x000fe20003800000 */
[----:B------:R-:W-:Y:S11]  /*6470*/  ISETP.NE.AND P0, PT, R89, RZ, PT ;  /* 0x000000ff5900720c */ /* 0x000ff60003f05270 */
[----:B-1----:R-:W-:Y:S04]  /*6480*/  @P1 IMAD R5, R87, 0x2000, R88 ;  /* 0x0000200057051824 */ /* 0x002fe800078e0258 */
[----:B------:R-:W-:Y:S05]  /*6490*/  @P1 VIADD R4, R5, UR48 ;  /* 0x0000003005041c36 */ /* 0x000fea0008000000 */
[----:B------:R-:W-:Y:S01]  /*64a0*/  @P1 IADD3 R3, PT, PT, R91, R4, RZ ;  /* 0x000000045b031210 */ /* 0x000fe20007ffe0ff */
[----:B------:R-:W-:Y:S01]  /*64b0*/  @P1 IMAD.IADD R4, R75, 0x1, R4 ;  /* 0x000000014b041824 */ /* 0x000fe200078e0204 */
[----:B------:R-:W-:Y:S06]  /*64c0*/  @P0 BRA `(.L_x_105) ;  /* 0x00000000000c0947 */ /* 0x000fec0003800000 */
[----:B--2---:R-:W-:Y:S04]  /*64d0*/  SHF.L.U32 R0, R74, 0x1f, RZ ;  /* 0x0000001f4a007819 */ /* 0x004fe800000006ff */
[----:B------:R-:W1:Y:S02]  /*64e0*/  SYNCS.PHASECHK.TRANS64.TRYWAIT P0, [R2+URZ+0x50], R0 ;  /* 0x00005000020075a7 */ /* 0x000e6400080011ff */
[----:B-1----:R-:W-:Y:S05]  /*64f0*/  @!P0 BRA `(.L_x_106) ;  /* 0x00000028004c8947 */ /* 0x002fea0003800000 */
.L_x_105:
[----:B------:R-:W-:Y:S05]  /*6500*/  BSYNC B0 ;  /* 0x0000000000007941 */ /* 0x000fea0003800000 */
.L_x_104:
[----:B------:R-:W-:Y:S02]  /*6510*/  ISETP.NE.AND P0, PT, R90, RZ, PT ;  /* 0x000000ff5a00720c */ /* 0x000fe40003f05270 */
[----:B------:R-:W-:Y:S11]  /*6520*/  IADD3 R87, PT, PT, R87, 0x1, RZ ;  /* 0x0000000157577810 */ /* 0x000ff60007ffe0ff */
[----:B-12---:R-:W-:Y:S01]  /*6530*/  @P0 IMAD.IADD R0, R75, 0x1, R3 ;  /* 0x000000014b000824 */ /* 0x006fe200078e0203 */
[----:B------:R-:W-:Y:S05]  /*6540*/  @P0 WARPSYNC.ALL ;  /* 0x0000000000000948 */ /* 0x000fea0003800000 */
[----:B------:R3:W4:Y:S04]  /*6550*/  @P0 LDSM.16.M88.4 R52, [R5+UR48+0x400] ;  /* 0x000400300534083b */ /* 0x0007280008000200 */
[----:B------:R3:W1:Y:S04]  /*6560*/  @P0 LDSM.16.M88.4 R48, [R4+0x400] ;  /* 0x000400000430083b */ /* 0x0006680000000200 */
[----:B------:R3:W2:Y:S04]  /*6570*/  @P0 LDSM.16.M88.4 R40, [R3+0x400] ;  /* 0x000400000328083b */ /* 0x0006a80000000200 */
[----:B------:R3:W1:Y:S02]  /*6580*/  @P0 LDSM.16.M88.4 R44, [R0+0x400] ;  /* 0x00040000002c083b */ /* 0x0006640000000200 */
.L_x_103:
[----:B------:R-:W-:Y:S05]  /*6590*/  BSYNC B1 ;  /* 0x0000000000017941 */ /* 0x000fea0003800000 */
.L_x_102:
[----:B--23--:R-:W-:Y:S05]  /*65a0*/  VIADD R0, R34, 0x20 ;  /* 0x0000002022007836 */ /* 0x00cfea0000000000 */
[----:B------:R-:W-:Y:S04]  /*65b0*/  SHF.R.U32.HI R0, RZ, 0x15, R0 ;  /* 0x00000015ff007819 */ /* 0x000fe80000011600 */
[----:B------:R-:W-:Y:S11]  /*65c0*/  LOP3.LUT P0, RZ, R0, 0x3, R69, 0x48, !PT ;  /* 0x0000000300ff7812 */ /* 0x000ff60007804845 */
[----:B------:R-:W-:Y:S02]  /*65d0*/  @!UPT UIADD3 URZ, UPT, UPT, URZ, URZ, URZ ;  /* 0x000000fffffff290 */ /* 0x000fe4000fffe0ff */
[----:B------:R-:W-:Y:S05]  /*65e0*/  @!P0 BRA `(.L_x_107) ;  /* 0x0000000000408947 */ /* 0x000fea0003800000 */
[----:B------:R-:W2:Y:S01]  /*65f0*/  LDCU.64 UR8, c[0x4][0x70] ;  /* 0x01000e00ff0877ac */ /* 0x000ea20008000a00 */
[----:B------:R-:W-:Y:S01]  /*6600*/  MOV R3, 0x0 ;  /* 0x0000000000037802 */ /* 0x000fe20000000f00 */
[----:B-1----:R-:W-:Y:S02]  /*6610*/  HFMA2 R12, -RZ, RZ, 0, 5.9604644775390625e-08 ;  /* 0x00000001ff0c7431 */ /* 0x002fe400000001ff */
[----:B------:R-:W-:Y:S02]  /*6620*/  IMAD.MOV.U32 R8, RZ, RZ, 0x192 ;  /* 0x00000192ff087424 */ /* 0x000fe400078e00ff */
[----:B------:R-:W-:Y:S01]  /*6630*/  IMAD.MOV.U32 R13, RZ, RZ, RZ ;  /* 0x000000ffff0d7224 */ /* 0x000fe200078e00ff */
[----:B------:R-:W1:Y:S01]  /*6640*/  LDCU.64 UR6, c[0x4][0x78] ;  /* 0x01000f00ff0677ac */ /* 0x000e620008000a00 */
[----:B------:R-:W3:Y:S01]  /*6650*/  LDC.64 R2, c[0x4][R3] ;  /* 0x0100000003027b82 */ /* 0x000ee20000000a00 */
[----:B------:R-:W5:Y:S01]  /*6660*/  LDCU.64 UR4, c[0x4][0x10] ;  /* 0x01000200ff0477ac */ /* 0x000f620008000a00 */
[----:B--2---:R-:W-:Y:S01]  /*6670*/  MOV R5, UR9 ;  /* 0x0000000900057c02 */ /* 0x004fe20008000f00 */
[----:B------:R-:W-:Y:S01]  /*6680*/  IMAD.U32 R4, RZ, RZ, UR8 ;  /* 0x00000008ff047e24 */ /* 0x000fe2000f8e00ff */
[----:B-1----:R-:W-:Y:S01]  /*6690*/  MOV R7, UR7 ;  /* 0x0000000700077c02 */ /* 0x002fe20008000f00 */
[----:B------:R-:W-:Y:S01]  /*66a0*/  IMAD.U32 R6, RZ, RZ, UR6 ;  /* 0x00000006ff067e24 */ /* 0x000fe2000f8e00ff */
[----:B-----5:R-:W-:Y:S01]  /*66b0*/  MOV R11, UR5 ;  /* 0x00000005000b7c02 */ /* 0x020fe20008000f00 */
[----:B------:R-:W-:Y:S02]  /*66c0*/  IMAD.U32 R10, RZ, RZ, UR4 ;  /* 0x00000004ff0a7e24 */ /* 0x000fe4000f8e00ff */
[----:B------:R-:W-:Y:S07]  /*66d0*/  LEPC R20, `(.L_x_107) ;  /* 0x000000001014794e */ /* 0x000fee0000000000 */
[----:B---34-:R-:W-:Y:S05]  /*66e0*/  CALL.ABS.NOINC R2 ;  /* 0x0000000002007343 */ /* 0x018fea0003c00000 */
.L_x_107:
[----:B------:R-:W-:Y:S01]  /*66f0*/  ISETP.NE.AND P6, PT, R81, RZ, PT ;  /* 0x000000ff5100720c */ /* 0x000fe20003fc5270 */
[----:B------:R-:W-:Y:S05]  /*6700*/  WARPSYNC.ALL ;  /* 0x0000000000007948 */ /* 0x000fea0003800000 */
[----:B------:R-:W-:Y:S01]  /*6710*/  R2UR UR4, R34 ;  /* 0x00000000220472ca */ /* 0x000fe200000e0000 */
[----:B------:R-:W-:Y:S01]  /*6720*/  IMAD.U32 R0, RZ, RZ, UR51 ;  /* 0x00000033ff007e24 */ /* 0x000fe2000f8e00ff */
[----:B----4-:R-:W-:Y:S01]  /*6730*/  LOP3.LUT R20, R52, 0xffffe000, RZ, 0xc0, !PT ;  /* 0xffffe00034147812 */ /* 0x010fe200078ec0ff */
[----:B------:R-:W-:Y:S01]  /*6740*/  IMAD.U32 R21, RZ, RZ, UR37 ;  /* 0x00000025ff157e24 */ /* 0x000fe2000f8e00ff */
[----:B------:R-:W-:Y:S01]  /*6750*/  ISETP.NE.AND P0, PT, R77, RZ, PT ;  /* 0x000000ff4d00720c */ /* 0x000fe20003f05270 */
[----:B------:R-:W-:Y:S02]  /*6760*/  BSSY.RECONVERGENT B0, `(.L_x_108) ;  /* 0x000005b000007945 */ /* 0x000fe40003800200 */
[----:B------:R-:W-:Y:S05]  /*6770*/  @P6 LEA R0, R0, UR48, 0x3 ;  /* 0x0000003000006c11 */ /* 0x000fea000f8e18ff */
[----:B------:R-:W-:Y:S01]  /*6780*/  @P6 VIADD R0, R0, 0x70 ;  /* 0x0000007000006836 */ /* 0x000fe20000000000 */
[----:B-1----:R-:W1:Y:S04]  /*6790*/  LDTM.16dp128bit.x8 R4, tmem[UR4+0x20] ;  /* 0x00002004000479ee */ /* 0x002e680008180000 */
[----:B------:R-:W-:Y:S01]  /*67a0*/  @P6 PRMT R21, R21, 0x654, R0 ;  /* 0x0000065415156816 */ /* 0x000fe20000000000 */
[C---:B-1----:R-:W-:Y:S01]  /*67b0*/  FMUL R0, R33.reuse, R4 ;  /* 0x0000000421007220 */ /* 0x042fe20000400000 */
[C---:B------:R-:W-:Y:S01]  /*67c0*/  FMUL R4, R33.reuse, R8 ;  /* 0x0000000821047220 */ /* 0x040fe20000400000 */
[C---:B------:R-:W-:Y:S01]  /*67d0*/  FMUL R8, R33.reuse, R12 ;  /* 0x0000000c21087220 */ /* 0x040fe20000400000 */
[----:B------:R-:W-:Y:S01]  /*67e0*/  FMUL R12, R33, R16 ;  /* 0x00000010210c7220 */ /* 0x000fe20000400000 */
[----:B------:R-:W-:Y:S01]  /*67f0*/  LOP3.LUT R16, R53, 0xffffe000, RZ, 0xc0, !PT ;  /* 0xffffe00035107812 */ /* 0x000fe200078ec0ff */
[C---:B------:R-:W-:Y:S01]  /*6800*/  FMUL R2, R33.reuse, R5 ;  /* 0x0000000521027220 */ /* 0x040fe20000400000 */
[C---:B------:R-:W-:Y:S01]  /*6810*/  FMUL R3, R33.reuse, R6 ;  /* 0x0000000621037220 */ /* 0x040fe20000400000 */
[----:B------:R-:W-:Y:S01]  /*6820*/  FMUL R5, R33, R9 ;  /* 0x0000000921057220 */ /* 0x000fe20000400000 */
[----:B------:R-:W-:Y:S01]  /*6830*/  FFMA R36, R35, R20, R0 ;  /* 0x0000001423247223 */ /* 0x000fe20000000000 */
[----:B------:R-:W-:Y:S01]  /*6840*/  LOP3.LUT R0, R54, 0xffffe000, RZ, 0xc0, !PT ;  /* 0xffffe00036007812 */ /* 0x000fe200078ec0ff */
[C---:B------:R-:W-:Y:S01]  /*6850*/  FMUL R6, R33.reuse, R10 ;  /* 0x0000000a21067220 */ /* 0x040fe20000400000 */
[C---:B------:R-:W-:Y:S01]  /*6860*/  FMUL R9, R33.reuse, R13 ;  /* 0x0000000d21097220 */ /* 0x040fe20000400000 */
[C---:B------:R-:W-:Y:S01]  /*6870*/  FMUL R10, R33.reuse, R14 ;  /* 0x0000000e210a7220 */ /* 0x040fe20000400000 */
[----:B------:R-:W-:Y:S01]  /*6880*/  F2FP.TF32.F32.PACK_B R36, R36 ;  /* 0x00000024ff24723e */ /* 0x000fe200024050ff */
[----:B------:R-:W-:Y:S01]  /*6890*/  FMUL R13, R33, R17 ;  /* 0x00000011210d7220 */ /* 0x000fe20000400000 */
[----:B------:R-:W-:Y:S01]  /*68a0*/  LOP3.LUT R17, R55, 0xffffe000, RZ, 0xc0, !PT ;  /* 0xffffe00037117812 */ /* 0x000fe200078ec0ff */
[----:B------:R-:W-:Y:S01]  /*68b0*/  FMUL R14, R33, R18 ;  /* 0x00000012210e7220 */ /* 0x000fe20000400000 */
[----:B------:R-:W-:Y:S01]  /*68c0*/  LOP3.LUT R18, R48, 0xffffe000, RZ, 0xc0, !PT ;  /* 0xffffe00030127812 */ /* 0x000fe200078ec0ff */
[----:B------:R-:W-:Y:S01]  /*68d0*/  FFMA R37, R35, R16, R2 ;  /* 0x0000001023257223 */ /* 0x000fe20000000002 */
[----:B------:R-:W-:Y:S01]  /*68e0*/  LOP3.LUT R2, R49, 0xffffe000, RZ, 0xc0, !PT ;  /* 0xffffe00031027812 */ /* 0x000fe200078ec0ff */
[----:B------:R-:W-:Y:S01]  /*68f0*/  FMUL R7, R33, R7 ;  /* 0x0000000721077220 */ /* 0x000fe20000400000 */
[----:B------:R-:W-:Y:S01]  /*6900*/  LOP3.LUT R16, R41, 0xffffe000, RZ, 0xc0, !PT ;  /* 0xffffe00029107812 */ /* 0x000fe200078ec0ff */
[C---:B------:R-:W-:Y:S01]  /*6910*/  FFMA R38, R35.reuse, R0, R3 ;  /* 0x0000000023267223 */ /* 0x040fe20000000003 */
[----:B------:R-:W-:Y:S01]  /*6920*/  LOP3.LUT R0, R50, 0xffffe000, RZ, 0xc0, !PT ;  /* 0xffffe00032007812 */ /* 0x000fe200078ec0ff */
[C---:B------:R-:W-:Y:S01]  /*6930*/  FFMA R39, R35.reuse, R17, R7 ;  /* 0x0000001123277223 */ /* 0x040fe20000000007 */
[----:B------:R-:W-:Y:S01]  /*6940*/  LOP3.LUT R3, R40, 0xffffe000, RZ, 0xc0, !PT ;  /* 0xffffe00028037812 */ /* 0x000fe200078ec0ff */
[C---:B------:R-:W-:Y:S01]  /*6950*/  FFMA R4, R35.reuse, R18, R4 ;  /* 0x0000001223047223 */ /* 0x040fe20000000004 */
[----:B------:R-:W-:Y:S01]  /*6960*/  F2FP.TF32.F32.PACK_B R37, R37 ;  /* 0x00000025ff25723e */ /* 0x000fe200024050ff */
[----:B------:R-:W-:Y:S01]  /*6970*/  FFMA R5, R35, R2, R5 ;  /* 0x0000000223057223 */ /* 0x000fe20000000005 */
[----:B------:R-:W-:Y:S01]  /*6980*/  LOP3.LUT R2, R51, 0xffffe000, RZ, 0xc0, !PT ;  /* 0xffffe00033027812 */ /* 0x000fe200078ec0ff */
[----:B------:R-:W-:Y:S01]  /*6990*/  FMUL R11, R33, R11 ;  /* 0x0000000b210b7220 */ /* 0x000fe20000400000 */
[----:B------:R-:W-:Y:S01]  /*69a0*/  F2FP.TF32.F32.PACK_B R38, R38 ;  /* 0x00000026ff26723e */ /* 0x000fe200024050ff */
[C---:B------:R-:W-:Y:S01]  /*69b0*/  FFMA R6, R35.reuse, R0, R6 ;  /* 0x0000000023067223 */ /* 0x040fe20000000006 */
[----:B------:R-:W-:Y:S01]  /*69c0*/  LOP3.LUT R0, R42, 0xffffe000, RZ, 0xc0, !PT ;  /* 0xffffe0002a007812 */ /* 0x000fe200078ec0ff */
[----:B------:R-:W-:Y:S01]  /*69d0*/  FFMA R7, R35, R2, R11 ;  /* 0x0000000223077223 */ /* 0x000fe2000000000b */
[----:B------:R-:W-:Y:S01]  /*69e0*/  LOP3.LUT R2, R43, 0xffffe000, RZ, 0xc0, !PT ;  /* 0xffffe0002b027812 */ /* 0x000fe200078ec0ff */
[----:B------:R-:W-:Y:S01]  /*69f0*/  FFMA R8, R35, R3, R8 ;  /* 0x0000000323087223 */ /* 0x000fe20000000008 */
[----:B------:R-:W-:Y:S01]  /*6a00*/  LOP3.LUT R3, R45, 0xffffe000, RZ, 0xc0, !PT ;  /* 0xffffe0002d037812 */ /* 0x000fe200078ec0ff */
[----:B------:R-:W-:Y:S01]  /*6a10*/  FFMA R9, R35, R16, R9 ;  /* 0x0000001023097223 */ /* 0x000fe20000000009 */
[----:B------:R-:W-:Y:S01]  /*6a20*/  F2FP.TF32.F32.PACK_B R39, R39 ;  /* 0x00000027ff27723e */ /* 0x000fe200024050ff */
[----:B------:R-:W-:Y:S01]  /*6a30*/  FMUL R15, R33, R15 ;  /* 0x0000000f210f7220 */ /* 0x000fe20000400000 */
[----:B------:R-:W-:Y:S01]  /*6a40*/  LOP3.LUT R16, R46, 0xffffe000, RZ, 0xc0, !PT ;  /* 0xffffe0002e107812 */ /* 0x000fe200078ec0ff */
[C---:B------:R-:W-:Y:S01]  /*6a50*/  FFMA R10, R35.reuse, R0, R10 ;  /* 0x00000000230a7223 */ /* 0x040fe2000000000a */
        /* <DEDUP_REMOVED lines=8> */
[----:B------:R-:W-:Y:S01]  /*6ae0*/  F2FP.TF32.F32.PACK_B R6, R6 ;  /* 0x00000006ff06723e */ /* 0x000fe200024050ff */
[C---:B------:R-:W-:Y:S01]  /*6af0*/  FFMA R13, R35.reuse, R3, R13 ;  /* 0x00000003230d7223 */ /* 0x040fe2000000000d */
[----:B------:R-:W-:Y:S01]  /*6b00*/  F2FP.TF32.F32.PACK_B R7, R7 ;  /* 0x00000007ff07723e */ /* 0x000fe200024050ff */
[C---:B------:R-:W-:Y:S01]  /*6b10*/  FFMA R14, R35.reuse, R16, R14 ;  /* 0x00000010230e7223 */ /* 0x040fe2000000000e */
[----:B------:R-:W-:Y:S01]  /*6b20*/  FFMA R15, R35, R2, R19 ;  /* 0x00000002230f7223 */ /* 0x000fe20000000013 */
[----:B------:R-:W-:Y:S02]  /*6b30*/  F2FP.TF32.F32.PACK_B R8, R8 ;  /* 0x00000008ff08723e */ /* 0x000fe400024050ff */
[----:B------:R1:W-:Y:S01]  /*6b40*/  STSM.16.M88.4 [R82+0x2400], R4 ;  /* 0x0024000452007844 */ /* 0x0003e20000000200 */
[----:B------:R-:W-:Y:S02]  /*6b50*/  F2FP.TF32.F32.PACK_B R9, R9 ;  /* 0x00000009ff09723e */ /* 0x000fe400024050ff */
[----:B------:R-:W-:Y:S02]  /*6b60*/  F2FP.TF32.F32.PACK_B R10, R10 ;  /* 0x0000000aff0a723e */ /* 0x000fe400024050ff */
[----:B------:R-:W-:Y:S02]  /*6b70*/  F2FP.TF32.F32.PACK_B R11, R11 ;  /* 0x0000000bff0b723e */ /* 0x000fe400024050ff */
[----:B------:R-:W-:Y:S02]  /*6b80*/  F2FP.TF32.F32.PACK_B R12, R12 ;  /* 0x0000000cff0c723e */ /* 0x000fe400024050ff */
[----:B------:R-:W-:Y:S01]  /*6b90*/  F2FP.TF32.F32.PACK_B R13, R13 ;  /* 0x0000000dff0d723e */ /* 0x000fe200024050ff */
[----:B------:R1:W-:Y:S01]  /*6ba0*/  STSM.16.M88.4 [R85+0x2000], R8 ;  /* 0x0020000855007844 */ /* 0x0003e20000000200 */
[----:B------:R-:W-:Y:S02]  /*6bb0*/  F2FP.TF32.F32.PACK_B R14, R14 ;  /* 0x0000000eff0e723e */ /* 0x000fe400024050ff */
[----:B------:R-:W-:Y:S02]  /*6bc0*/  F2FP.TF32.F32.PACK_B R15, R15 ;  /* 0x0000000fff0f723e */ /* 0x000fe400024050ff */
[----:B------:R-:W-:Y:S02]  /*6bd0*/  LEA R0, R87, UR48, 0x3 ;  /* 0x0000003057007c11 */ /* 0x000fe4000f8e18ff */
[----:B------:R-:W-:Y:S01]  /*6be0*/  @P6 SHF.L.U32 R2, R74, 0x1f, RZ ;  /* 0x0000001f4a026819 */ /* 0x000fe200000006ff */
[----:B------:R1:W-:Y:S01]  /*6bf0*/  STSM.16.M88.4 [R86+0x2000], R12 ;  /* 0x0020000c56007844 */ /* 0x0003e20000000200 */
        /* <DEDUP_REMOVED lines=8> */
[----:B------:R-:W-:Y:S02]  /*6c80*/  UIADD3 UR8, UP0, UPT, UR52, 0x680, URZ ;  /* 0x0000068034087890 */ /* 0x000fe4000ff1e0ff */
[----:B------:R-:W-:Y:S02]  /*6c90*/  UIADD3 UR5, UPT, UPT, UR41, 0x20, URZ ;  /* 0x0000002029057890 */ /* 0x000fe4000fffe0ff */
[----:B------:R-:W-:Y:S02]  /*6ca0*/  UIADD3 UR4, UPT, UPT, UR48, 0x2400, URZ ;  /* 0x0000240030047890 */ /* 0x000fe4000fffe0ff */
[----:B------:R-:W-:Y:S01]  /*6cb0*/  UIADD3.X UR9, UPT, UPT, URZ, UR53, URZ, UP0, !UPT ;  /* 0x00000035ff097290 */ /* 0x000fe200087fe4ff */
[----:B------:R-:W-:Y:S01]  /*6cc0*/  UMOV UR6, UR42 ;  /* 0x0000002a00067c82 */ /* 0x000fe20008000000 */
[----:B------:R-:W-:Y:S07]  /*6cd0*/  UMOV UR7, UR36 ;  /* 0x0000002400077c82 */ /* 0x000fee0008000000 */
[----:B------:R2:W-:Y:S01]  /*6ce0*/  UTMASTG.3D [UR4], [UR8] ;  /* 0x00000004080073b5 */ /* 0x0005e20008010000 */
[----:B------:R0:W-:Y:S01]  /*6cf0*/  UTMACMDFLUSH ;  /* 0x00000000000079b7 */ /* 0x0001e20000000000 */
[----:B--2---:R-:W-:Y:S04]  /*6d00*/  DEPBAR.LE SB0, 0x1 ;  /* 0x000080400000791a */ /* 0x004fe80000000000 */
.L_x_109:
[----:B------:R-:W-:Y:S05]  /*6d10*/  BSYNC.RECONVERGENT B0 ;  /* 0x0000000000007941 */ /* 0x000fea0003800200 */
.L_x_108:
[----:B------:R-:W-:Y:S01]  /*6d20*/  BAR.SYNC.DEFER_BLOCKING 0x1, 0x80 ;  /* 0x0042000000007b1d */ /* 0x000fe20000010000 */
[----:B------:R-:W-:Y:S04]  /*6d30*/  UIADD3 UR40, UPT, UPT, UR51, 0x1, URZ ;  /* 0x0000000133287890 */ /* 0x000fe8000fffe0ff */
[----:B------:R-:W-:Y:S04]  /*6d40*/  UISETP.NE.AND UP0, UPT, UR40, 0x4, UPT ;  /* 0x000000042800788c */ /* 0x000fe8000bf05270 */
[----:B------:R-:W-:Y:S01]  /*6d50*/  USEL UR40, UR40, URZ, UP0 ;  /* 0x000000ff28287287 */ /* 0x000fe20008000000 */
[----:B------:R2:W-:Y:S01]  /*6d60*/  @P6 SYNCS.ARRIVE.TRANS64.RED.A1T0 RZ, [R21+URZ], RZ ;  /* 0x000000ff15ff69a7 */ /* 0x0005e200081004ff */
[----:B------:R-:W-:Y:S01]  /*6d70*/  BSSY B1, `(.L_x_110) ;  /* 0x0000018000017945 */ /* 0x000fe20003800000 */
[----:B------:R-:W3:Y:S02]  /*6d80*/  @P6 SYNCS.PHASECHK.TRANS64.TRYWAIT P0, [R0+URZ+0x50], R2 ;  /* 0x00005002000065a7 */ /* 0x000ee400080011ff */
[----:B---3--:R-:W-:Y:S01]  /*6d90*/  @P6 SEL R89, RZ, 0x1, !P0 ;  /* 0x00000001ff596807 */ /* 0x008fe20004000000 */
[----:B--2---:R-:W-:Y:S06]  /*6da0*/  @!P6 BRA `(.L_x_111) ;  /* 0x000000000050e947 */ /* 0x004fec0003800000 */
        /* <DEDUP_REMOVED lines=8> */
[----:B------:R-:W-:Y:S04]  /*6e30*/  SHF.L.U32 R5, R74, 0x1f, RZ ;  /* 0x0000001f4a057819 */ /* 0x000fe800000006ff */
[----:B------:R-:W1:Y:S02]  /*6e40*/  SYNCS.PHASECHK.TRANS64.TRYWAIT P0, [R0+URZ+0x50], R5 ;  /* 0x00005005000075a7 */ /* 0x000e6400080011ff */
[----:B-1----:R-:W-:Y:S05]  /*6e50*/  @!P0 BRA `(.L_x_114) ;  /* 0x0000002000088947 */ /* 0x002fea0003800000 */
.L_x_113:
[----:B------:R-:W-:Y:S05]  /*6e60*/  BSYNC B0 ;  /* 0x0000000000007941 */ /* 0x000fea0003800000 */
.L_x_112:
[----:B------:R-:W-:Y:S02]  /*6e70*/  ISETP.NE.AND P0, PT, R90, RZ, PT ;  /* 0x000000ff5a00720c */ /* 0x000fe40003f05270 */
[----:B------:R-:W-:Y:S11]  /*6e80*/  IADD3 R87, PT, PT, R87, 0x1, RZ ;  /* 0x0000000157577810 */ /* 0x000ff60007ffe0ff */
[----:B-1----:R-:W-:Y:S01]  /*6e90*/  @P0 IMAD.IADD R0, R75, 0x1, R2 ;  /* 0x000000014b000824 */ /* 0x002fe200078e0202 */
[----:B------:R-:W-:Y:S05]  /*6ea0*/  @P0 WARPSYNC.ALL ;  /* 0x0000000000000948 */ /* 0x000fea0003800000 */
[----:B------:R2:W3:Y:S04]  /*6eb0*/  @P0 LDSM.16.M88.4 R52, [R4+UR48+0x400] ;  /* 0x000400300434083b */ /* 0x0004e80008000200 */
[----:B------:R2:W4:Y:S04]  /*6ec0*/  @P0 LDSM.16.M88.4 R48, [R3+0x400] ;  /* 0x000400000330083b */ /* 0x0005280000000200 */
[----:B------:R2:W1:Y:S04]  /*6ed0*/  @P0 LDSM.16.M88.4 R40, [R2+0x400] ;  /* 0x000400000228083b */ /* 0x0004680000000200 */
[----:B------:R2:W1:Y:S02]  /*6ee0*/  @P0 LDSM.16.M88.4 R44, [R0+0x400] ;  /* 0x00040000002c083b */ /* 0x0004640000000200 */
.L_x_111:
[----:B------:R-:W-:Y:S05]  /*6ef0*/  BSYNC B1 ;  /* 0x0000000000017941 */ /* 0x000fea0003800000 */
.L_x_110:
[----:B--2---:R-:W-:Y:S05]  /*6f00*/  VIADD R0, R34, 0x40 ;  /* 0x0000004022007836 */ /* 0x004fea0000000000 */
        /* <DEDUP_REMOVED lines=20> */
.L_x_115:
[----:B------:R-:W-:Y:S01]  /*7050*/  ISETP.NE.AND P6, PT, R81, RZ, PT ;  /* 0x000000ff5100720c */ /* 0x000fe20003fc5270 */
[----:B------:R-:W-:Y:S05]  /*7060*/  WARPSYNC.ALL ;  /* 0x0000000000007948 */ /* 0x000fea0003800000 */
[----:B------:R-:W-:Y:S01]  /*7070*/  R2UR UR4, R34 ;  /* 0x00000000220472ca */ /* 0x000fe200000e0000 */
[----:B------:R-:W-:Y:S01]  /*7080*/  IMAD.U32 R0, RZ, RZ, UR40 ;  /* 0x00000028ff007e24 */ /* 0x000fe2000f8e00ff */
[----:B---3--:R-:W-:Y:S01]  /*7090*/  LOP3.LUT R20, R52, 0xffffe000, RZ, 0xc0, !PT ;  /* 0xffffe00034147812 */ /* 0x008fe200078ec0ff */
        /* <DEDUP_REMOVED lines=24> */
[----:B----4-:R-:W-:Y:S01]  /*7220*/  LOP3.LUT R18, R48, 0xffffe000, RZ, 0xc0, !PT ;  /* 0xffffe00030127812 */ /* 0x010fe200078ec0ff */
        /* <DEDUP_REMOVED lines=68> */
.L_x_117:
[----:B------:R-:W-:Y:S05]  /*7670*/  BSYNC.RECONVERGENT B0 ;  /* 0x0000000000007941 */ /* 0x000fea0003800200 */
.L_x_116:
        /* <DEDUP_REMOVED lines=12> */
[----:B------:R-:W-:Y:S04]  /*7740*/  @P1 IMAD R87, R87, 0x2000, R88 ;  /* 0x0000200057571824 */ /* 0x000fe800078e0258 */
[----:B------:R-:W-:Y:S05]  /*7750*/  @P1 VIADD R3, R87, UR48 ;  /* 0x0000003057031c36 */ /* 0x000fea0008000000 */
[----:B------:R-:W-:Y:S01]  /*7760*/  @P1 IADD3 R91, PT, PT, R91, R3, RZ ;  /* 0x000000035b5b1210 */ /* 0x000fe20007ffe0ff */
[----:B------:R-:W-:Y:S01]  /*7770*/  @P1 IMAD.IADD R3, R75, 0x1, R3 ;  /* 0x000000014b031824 */ /* 0x000fe200078e0203 */
[----:B------:R-:W-:Y:S06]  /*7780*/  @P0 BRA `(.L_x_121) ;  /* 0x00000000000c0947 */ /* 0x000fec0003800000 */
[----:B------:R-:W-:Y:S04]  /*7790*/  SHF.L.U32 R0, R74, 0x1f, RZ ;  /* 0x0000001f4a007819 */ /* 0x000fe800000006ff */
[----:B------:R-:W2:Y:S02]  /*77a0*/  SYNCS.PHASECHK.TRANS64.TRYWAIT P0, [R2+URZ+0x50], R0 ;  /* 0x00005000020075a7 */ /* 0x000ea400080011ff */
[----:B--2---:R-:W-:Y:S05]  /*77b0*/  @!P0 BRA `(.L_x_122) ;  /* 0x0000001400c48947 */ /* 0x004fea0003800000 */
.L_x_121:
[----:B------:R-:W-:Y:S05]  /*77c0*/  BSYNC B0 ;  /* 0x0000000000007941 */ /* 0x000fea0003800000 */
.L_x_120:
[----:B------:R-:W-:Y:S11]  /*77d0*/  ISETP.NE.AND P0, PT, R90, RZ, PT ;  /* 0x000000ff5a00720c */ /* 0x000ff60003f05270 */
[----:B------:R-:W-:Y:S02]  /*77e0*/  @!UPT UIADD3 URZ, UPT, UPT, URZ, URZ, URZ ;  /* 0x000000fffffff290 */ /* 0x000fe4000fffe0ff */
[----:B--2---:R-:W-:Y:S01]  /*77f0*/  @P0 IADD3 R0, PT, PT, R75, R91, RZ ;  /* 0x0000005b4b000210 */ /* 0x004fe20007ffe0ff */
[----:B------:R-:W-:Y:S05]  /*7800*/  @P0 WARPSYNC.ALL ;  /* 0x0000000000000948 */ /* 0x000fea0003800000 */
[----:B------:R2:W3:Y:S04]  /*7810*/  @P0 LDSM.16.M88.4 R52, [R87+UR48+0x400] ;  /* 0x000400305734083b */ /* 0x0004e80008000200 */
[----:B------:R2:W4:Y:S04]  /*7820*/  @P0 LDSM.16.M88.4 R48, [R3+0x400] ;  /* 0x000400000330083b */ /* 0x0005280000000200 */
[----:B------:R2:W1:Y:S04]  /*7830*/  @P0 LDSM.16.M88.4 R40, [R91+0x400] ;  /* 0x000400005b28083b */ /* 0x0004680000000200 */
[----:B------:R2:W1:Y:S02]  /*7840*/  @P0 LDSM.16.M88.4 R44, [R0+0x400] ;  /* 0x00040000002c083b */ /* 0x0004640000000200 */
.L_x_119:
[----:B------:R-:W-:Y:S05]  /*7850*/  BSYNC B1 ;  /* 0x0000000000017941 */ /* 0x000fea0003800000 */
.L_x_118:
        /* <DEDUP_REMOVED lines=21> */
.L_x_123:
[----:B------:R-:W-:Y:S01]  /*79b0*/  ISETP.NE.AND P0, PT, R77, RZ, PT ;  /* 0x000000ff4d00720c */ /* 0x000fe20003f05270 */
[----:B------:R-:W-:Y:S05]  /*79c0*/  WARPSYNC.ALL ;  /* 0x0000000000007948 */ /* 0x000fea0003800000 */
[----:B------:R-:W-:Y:S01]  /*79d0*/  R2UR UR4, R34 ;  /* 0x00000000220472ca */ /* 0x000fe200000e0000 */
[----:B------:R-:W-:Y:S01]  /*79e0*/  BSSY.RECONVERGENT B0, `(.L_x_124) ;  /* 0x000005c000007945 */ /* 0x000fe20003800200 */
[----:B------:R-:W-:Y:S02]  /*79f0*/  R2UR UR5, R84 ;  /* 0x00000000540572ca */ /* 0x000fe400000e0000 */
[----:B---3--:R-:W-:Y:S02]  /*7a00*/  LOP3.LUT R0, R52, 0xffffe000, RZ, 0xc0, !PT ;  /* 0xffffe00034007812 */ /* 0x008fe400078ec0ff */
[----:B------:R-:W-:Y:S02]  /*7a10*/  LOP3.LUT R2, R53, 0xffffe000, RZ, 0xc0, !PT ;  /* 0xffffe00035027812 */ /* 0x000fe400078ec0ff */
[----:B------:R-:W-:Y:S02]  /*7a20*/  LOP3.LUT R3, R54, 0xffffe000, RZ, 0xc0, !PT ;  /* 0xffffe00036037812 */ /* 0x000fe400078ec0ff */
[----:B------:R-:W-:Y:S02]  /*7a30*/  LOP3.LUT R20, R55, 0xffffe000, RZ, 0xc0, !PT ;  /* 0xffffe00037147812 */ /* 0x000fe400078ec0ff */
[----:B----4-:R-:W-:Y:S01]  /*7a40*/  LOP3.LUT R21, R48, 0xffffe000, RZ, 0xc0, !PT ;  /* 0xffffe00030157812 */ /* 0x010fe200078ec0ff */
[----:B-1----:R-:W1:Y:S01]  /*7a50*/  LDTM.16dp128bit.x8 R4, tmem[UR4+0x60] ;  /* 0x00006004000479ee */ /* 0x002e620008180000 */
[----:B------:R-:W-:Y:S01]  /*7a60*/  LOP3.LUT R34, R49, 0xffffe000, RZ, 0xc0, !PT ;  /* 0xffffe00031227812 */ /* 0x000fe200078ec0ff */
[----:B------:R-:W-:Y:S01]  /*7a70*/  UIADD3 UR5, UPT, UPT, UR5, 0xe0, URZ ;  /* 0x000000e005057890 */ /* 0x000fe2000fffe0ff */
[----:B------:R-:W-:Y:S01]  /*7a80*/  LOP3.LUT R36, R50, 0xffffe000, RZ, 0xc0, !PT ;  /* 0xffffe00032247812 */ /* 0x000fe200078ec0ff */
[----:B------:R-:W-:Y:S01]  /*7a90*/  NOP ;  /* 0x0000000000007918 */ /* 0x000fe20000000000 */
[----:B------:R-:W-:Y:S01]  /*7aa0*/  LOP3.LUT R37, R51, 0xffffe000, RZ, 0xc0, !PT ;  /* 0xffffe00033257812 */ /* 0x000fe200078ec0ff */
[----:B------:R-:W-:Y:S01]  /*7ab0*/  UPRMT UR5, UR37, 0x654, UR5 ;  /* 0x0000065425057896 */ /* 0x000fe20008000005 */
[----:B------:R-:W-:Y:S02]  /*7ac0*/  LOP3.LUT R38, R40, 0xffffe000, RZ, 0xc0, !PT ;  /* 0xffffe00028267812 */ /* 0x000fe400078ec0ff */
[----:B------:R-:W-:Y:S02]  /*7ad0*/  LOP3.LUT R39, R41, 0xffffe000, RZ, 0xc0, !PT ;  /* 0xffffe00029277812 */ /* 0x000fe400078ec0ff */
[----:B------:R-:W-:Y:S02]  /*7ae0*/  LOP3.LUT R40, R42, 0xffffe000, RZ, 0xc0, !PT ;  /* 0xffffe0002a287812 */ /* 0x000fe400078ec0ff */
[----:B------:R-:W-:Y:S02]  /*7af0*/  LOP3.LUT R41, R43, 0xffffe000, RZ, 0xc0, !PT ;  /* 0xffffe0002b297812 */ /* 0x000fe400078ec0ff */
[----:B------:R-:W-:Y:S01]  /*7b00*/  LOP3.LUT R42, R44, 0xffffe000, RZ, 0xc0, !PT ;  /* 0xffffe0002c2a7812 */ /* 0x000fe200078ec0ff */
[----:B-1----:R-:W-:Y:S01]  /*7b10*/  SYNCS.ARRIVE.TRANS64.RED.A1T0 RZ, [UR5], RZ ;  /* 0x000000ffffff79a7 */ /* 0x002fe20008100405 */
[----:B------:R-:W-:Y:S02]  /*7b20*/  LOP3.LUT R43, R45, 0xffffe000, RZ, 0xc0, !PT ;  /* 0xffffe0002d2b7812 */ /* 0x000fe400078ec0ff */
[----:B------:R-:W-:Y:S02]  /*7b30*/  LOP3.LUT R44, R46, 0xffffe000, RZ, 0xc0, !PT ;  /* 0xffffe0002e2c7812 */ /* 0x000fe400078ec0ff */
[----:B------:R-:W-:Y:S01]  /*7b40*/  LOP3.LUT R45, R47, 0xffffe000, RZ, 0xc0, !PT ;  /* 0xffffe0002f2d7812 */ /* 0x000fe200078ec0ff */
[C---:B------:R-:W-:Y:S01]  /*7b50*/  FMUL R4, R33.reuse, R4 ;  /* 0x0000000421047220 */ /* 0x040fe20000400000 */
[C---:B------:R-:W-:Y:S01]  /*7b60*/  FMUL R5, R33.reuse, R5 ;  /* 0x0000000521057220 */ /* 0x040fe20000400000 */
[C---:B------:R-:W-:Y:S01]  /*7b70*/  FMUL R6, R33.reuse, R6 ;  /* 0x0000000621067220 */ /* 0x040fe20000400000 */
[----:B------:R-:W-:Y:S01]  /*7b80*/  FMUL R7, R33, R7 ;  /* 0x0000000721077220 */ /* 0x000fe20000400000 */
[----:B------:R-:W-:Y:S01]  /*7b90*/  FFMA R4, R35, R0, R4 ;  /* 0x0000000023047223 */ /* 0x000fe20000000004 */
[----:B------:R-:W-:Y:S01]  /*7ba0*/  FMUL R8, R33, R8 ;  /* 0x0000000821087220 */ /* 0x000fe20000400000 */
[----:B------:R-:W-:Y:S01]  /*7bb0*/  FFMA R5, R35, R2, R5 ;  /* 0x0000000223057223 */ /* 0x000fe20000000005 */
[----:B------:R-:W-:Y:S01]  /*7bc0*/  FMUL R9, R33, R9 ;  /* 0x0000000921097220 */ /* 0x000fe20000400000 */
[----:B------:R-:W-:Y:S01]  /*7bd0*/  FFMA R6, R35, R3, R6 ;  /* 0x0000000323067223 */ /* 0x000fe20000000006 */
[----:B------:R-:W-:Y:S01]  /*7be0*/  F2FP.TF32.F32.PACK_B R4, R4 ;  /* 0x00000004ff04723e */ /* 0x000fe200024050ff */
[----:B------:R-:W-:Y:S01]  /*7bf0*/  FMUL R10, R33, R10 ;  /* 0x0000000a210a7220 */ /* 0x000fe20000400000 */
[----:B------:R-:W-:Y:S01]  /*7c00*/  F2FP.TF32.F32.PACK_B R5, R5 ;  /* 0x00000005ff05723e */ /* 0x000fe200024050ff */
[----:B------:R-:W-:Y:S01]  /*7c10*/  FFMA R7, R35, R20, R7 ;  /* 0x0000001423077223 */ /* 0x000fe20000000007 */
[----:B------:R-:W-:Y:S01]  /*7c20*/  FMUL R11, R33, R11 ;  /* 0x0000000b210b7220 */ /* 0x000fe20000400000 */
        /* <DEDUP_REMOVED lines=8> */
[----:B------:R-:W-:Y:S01]  /*7cb0*/  F2FP.TF32.F32.PACK_B R6, R6 ;  /* 0x00000006ff06723e */ /* 0x000fe200024050ff */
[----:B------:R-:W-:Y:S01]  /*7cc0*/  FFMA R12, R35, R38, R12 ;  /* 0x00000026230c7223 */ /* 0x000fe2000000000c */
[----:B------:R-:W-:Y:S01]  /*7cd0*/  F2FP.TF32.F32.PACK_B R7, R7 ;  /* 0x00000007ff07723e */ /* 0x000fe200024050ff */
[----:B------:R-:W-:Y:S01]  /*7ce0*/  FMUL R16, R33, R16 ;  /* 0x0000001021107220 */ /* 0x000fe20000400000 */
[----:B------:R-:W-:Y:S01]  /*7cf0*/  FFMA R13, R35, R39, R13 ;  /* 0x00000027230d7223 */ /* 0x000fe2000000000d */
[----:B------:R-:W-:Y:S01]  /*7d00*/  FMUL R17, R33, R17 ;  /* 0x0000001121117220 */ /* 0x000fe20000400000 */
[----:B------:R-:W-:Y:S01]  /*7d10*/  FFMA R14, R35, R40, R14 ;  /* 0x00000028230e7223 */ /* 0x000fe2000000000e */
[----:B------:R1:W-:Y:S01]  /*7d20*/  STSM.16.M88.4 [R83+0x6400], R4 ;  /* 0x0064000453007844 */ /* 0x0003e20000000200 */
[----:B------:R-:W-:Y:S01]  /*7d30*/  FMUL R18, R33, R18 ;  /* 0x0000001221127220 */ /* 0x000fe20000400000 */
[----:B------:R-:W-:Y:S01]  /*7d40*/  FFMA R15, R35, R41, R15 ;  /* 0x00000029230f7223 */ /* 0x000fe2000000000f */
[----:B------:R-:W-:Y:S01]  /*7d50*/  FMUL R19, R33, R19 ;  /* 0x0000001321137220 */ /* 0x000fe20000400000 */
[----:B------:R-:W-:Y:S01]  /*7d60*/  F2FP.TF32.F32.PACK_B R8, R8 ;  /* 0x00000008ff08723e */ /* 0x000fe200024050ff */
[C---:B------:R-:W-:Y:S01]  /*7d70*/  FFMA R16, R35.reuse, R42, R16 ;  /* 0x0000002a23107223 */ /* 0x040fe20000000010 */
[----:B------:R-:W-:Y:S01]  /*7d80*/  F2FP.TF32.F32.PACK_B R9, R9 ;  /* 0x00000009ff09723e */ /* 0x000fe200024050ff */
[C---:B------:R-:W-:Y:S01]  /*7d90*/  FFMA R17, R35.reuse, R43, R17 ;  /* 0x0000002b23117223 */ /* 0x040fe20000000011 */
[----:B------:R-:W-:Y:S01]  /*7da0*/  F2FP.TF32.F32.PACK_B R10, R10 ;  /* 0x0000000aff0a723e */ /* 0x000fe200024050ff */
[C---:B------:R-:W-:Y:S01]  /*7db0*/  FFMA R18, R35.reuse, R44, R18 ;  /* 0x0000002c23127223 */ /* 0x040fe20000000012 */
[----:B------:R-:W-:Y:S01]  /*7dc0*/  F2FP.TF32.F32.PACK_B R11, R11 ;  /* 0x0000000bff0b723e */ /* 0x000fe200024050ff */
[----:B------:R-:W-:Y:S01]  /*7dd0*/  FFMA R19, R35, R45, R19 ;  /* 0x0000002d23137223 */ /* 0x000fe20000000013 */
[----:B------:R-:W-:Y:S02]  /*7de0*/  F2FP.TF32.F32.PACK_B R12, R12 ;  /* 0x0000000cff0c723e */ /* 0x000fe400024050ff */
[----:B------:R-:W-:Y:S01]  /*7df0*/  F2FP.TF32.F32.PACK_B R13, R13 ;  /* 0x0000000dff0d723e */ /* 0x000fe200024050ff */
[----:B------:R1:W-:Y:S01]  /*7e00*/  STSM.16.M88.4 [R82+0x6400], R8 ;  /* 0x0064000852007844 */ /* 0x0003e20000000200 */
[----:B------:R-:W-:Y:S02]  /*7e10*/  F2FP.TF32.F32.PACK_B R14, R14 ;  /* 0x0000000eff0e723e */ /* 0x000fe400024050ff */
[----:B------:R-:W-:Y:S02]  /*7e20*/  F2FP.TF32.F32.PACK_B R15, R15 ;  /* 0x0000000fff0f723e */ /* 0x000fe400024050ff */
[----:B------:R-:W-:Y:S02]  /*7e30*/  F2FP.TF32.F32.PACK_B R16, R16 ;  /* 0x00000010ff10723e */ /* 0x000fe400024050ff */
[----:B------:R-:W-:Y:S01]  /*7e40*/  F2FP.TF32.F32.PACK_B R17, R17 ;  /* 0x00000011ff11723e */ /* 0x000fe200024050ff */
[----:B------:R1:W-:Y:S01]  /*7e50*/  STSM.16.M88.4 [R85+0x6000], R12 ;  /* 0x0060000c55007844 */ /* 0x0003e20000000200 */
[----:B------:R-:W-:Y:S02]  /*7e60*/  F2FP.TF32.F32.PACK_B R18, R18 ;  /* 0x00000012ff12723e */ /* 0x000fe400024050ff */
[----:B------:R-:W-:Y:S05]  /*7e70*/  F2FP.TF32.F32.PACK_B R19, R19 ;  /* 0x00000013ff13723e */ /* 0x000fea00024050ff */
        /* <DEDUP_REMOVED lines=18> */
.L_x_125:
[----:B------:R-:W-:Y:S05]  /*7fa0*/  BSYNC.RECONVERGENT B0 ;  /* 0x0000000000007941 */ /* 0x000fea0003800200 */
.L_x_124:
[----:B------:R-:W-:Y:S01]  /*7fb0*/  BAR.SYNC.DEFER_BLOCKING 0x1, 0x80 ;  /* 0x0042000000007b1d */ /* 0x000fe20000010000 */
[----:B------:R-:W-:Y:S01]  /*7fc0*/  UISETP.NE.AND UP0, UPT, UR49, -0x4, UPT ;  /* 0xfffffffc3100788c */ /* 0x000fe2000bf05270 */
[----:B------:R-:W-:Y:S08]  /*7fd0*/  IADD3 R31, PT, PT, R31, 0x1, RZ ;  /* 0x000000011f1f7810 */ /* 0x000ff00007ffe0ff */
[----:B------:R-:W-:Y:S05]  /*7fe0*/  BRA.U !UP0, `(.L_x_126) ;  /* 0x0000000108287547 */ /* 0x000fea000b800000 */
[----:B------:R-:W-:Y:S01]  /*7ff0*/  ISETP.NE.AND P0, PT, R81, RZ, PT ;  /* 0x000000ff5100720c */ /* 0x000fe20003f05270 */
[----:B------:R-:W-:Y:S01]  /*8000*/  IMAD.U32 R2, RZ, RZ, UR51 ;  /* 0x00000033ff027e24 */ /* 0x000fe2000f8e00ff */
[----:B------:R-:W-:Y:S01]  /*8010*/  UIADD3 UR51, UPT, UPT, UR51, 0x1, URZ ;  /* 0x0000000133337890 */ /* 0x000fe2000fffe0ff */
[----:B------:R-:W-:Y:S03]  /*8020*/  IMAD.U32 R0, RZ, RZ, UR37 ;  /* 0x00000025ff007e24 */ /* 0x000fe6000f8e00ff */
[----:B------:R-:W-:Y:S04]  /*8030*/  UISETP.NE.AND UP0, UPT, UR51, 0x4, UPT ;  /* 0x000000043300788c */ /* 0x000fe8000bf05270 */
[----:B------:R-:W-:Y:S03]  /*8040*/  USEL UR51, UR51, URZ, UP0 ;  /* 0x000000ff33337287 */ /* 0x000fe60008000000 */
[----:B------:R-:W-:Y:S05]  /*8050*/  @P0 LEA R2, R2, UR48, 0x3 ;  /* 0x0000003002020c11 */ /* 0x000fea000f8e18ff */
[----:B------:R-:W-:Y:S05]  /*8060*/  @P0 VIADD R2, R2, 0x70 ;  /* 0x0000007002020836 */ /* 0x000fea0000000000 */
[----:B------:R-:W-:Y:S04]  /*8070*/  @P0 PRMT R0, R0, 0x654, R2 ;  /* 0x0000065400000816 */ /* 0x000fe80000000002 */
[----:B------:R2:W-:Y:S03]  /*8080*/  @P0 SYNCS.ARRIVE.TRANS64.RED.A1T0 RZ, [R0+URZ], RZ ;  /* 0x000000ff00ff09a7 */ /* 0x0005e600081004ff */
.L_x_126:
[----:B------:R-:W-:Y:S01]  /*8090*/  ISETP.NE.AND P2, PT, R78, RZ, PT ;  /* 0x000000ff4e00720c */ /* 0x000fe20003f45270 */
[----:B------:R-:W-:Y:S01]  /*80a0*/  UIADD3 UR49, UPT, UPT, UR49, 0x4, URZ ;  /* 0x0000000431317890 */ /* 0x000fe2000fffe0ff */
[----:B------:R-:W-:Y:S01]  /*80b0*/  ISETP.NE.AND P0, PT, R80, 0x2, PT ;  /* 0x000000025000780c */ /* 0x000fe20003f05270 */
[----:B-1----:R-:W-:Y:S01]  /*80c0*/  IMAD.IADD R14, R29, 0x1, R62 ;  /* 0x000000011d0e7824 */ /* 0x002fe200078e023e */
[----:B------:R-:W-:Y:S01]  /*80d0*/  ISETP.NE.AND P1, PT, R31, 0x4, PT ;  /* 0x000000041f00780c */ /* 0x000fe20003f25270 */
[----:B------:R-:W-:Y:S01]  /*80e0*/  IMAD.IADD R15, R30, 0x1, R63 ;  /* 0x000000011e0f7824 */ /* 0x000fe200078e023f */
[----:B------:R-:W-:Y:S02]  /*80f0*/  SEL R2, RZ, 0x1, P0 ;  /* 0x00000001ff027807 */ /* 0x000fe40000000000 */
[----:B--2---:R-:W-:Y:S02]  /*8100*/  SEL R0, RZ, 0x1, P1 ;  /* 0x00000001ff007807 */ /* 0x004fe40000800000 */
[----:B------:R-:W-:Y:S02]  /*8110*/  LOP3.LUT R72, R72, R2, RZ, 0x3c, !PT ;  /* 0x0000000248487212 */ /* 0x000fe400078e3cff */
[----:B------:R-:W-:Y:S02]  /*8120*/  LOP3.LUT R73, R73, R0, RZ, 0x3c, !PT ;  /* 0x0000000049497212 */ /* 0x000fe400078e3cff */
[----:B------:R-:W-:Y:S02]  /*8130*/  @P2 R2UR UR36, R71 ;  /* 0x00000000472422ca */ /* 0x000fe400000e0000 */
[----:B------:R-:W-:Y:S02]  /*8140*/  SEL R80, R80, RZ, P0 ;  /* 0x000000ff50507207 */ /* 0x000fe40000000000 */
[----:B------:R-:W-:Y:S01]  /*8150*/  SEL R31, R31, RZ, P1 ;  /* 0x000000ff1f1f7207 */ /* 0x000fe20000800000 */
[----:B------:R-:W-:Y:S10]  /*8160*/  @P2 BRA `(.L_x_127) ;  /* 0xffffffcc00082947 */ /* 0x000ff4000383ffff */
[----:B------:R-:W-:-:S09]  /*8170*/  UISETP.NE.AND UP0, UPT, UR50, URZ, UPT ;  /* 0x000000ff3200728c */ /* 0x000fd2000bf05270 */
[----:B------:R-:W-:Y:S05]  /*8180*/  BRA.U !UP0, `(.L_x_128) ;  /* 0x0000000108487547 */ /* 0x000fea000b800000 */
[----:B------:R-:W1:Y:S02]  /*8190*/  LDCU.64 UR4, c[0x0][0x890] ;  /* 0x00011200ff0477ac */ /* 0x000e640008000a00 */
[----:B-1----:R-:W-:-:S04]  /*81a0*/  UISETP.NE.U32.AND UP0, UPT, UR4, URZ, UPT ;  /* 0x000000ff0400728c */ /* 0x002fc8000bf05070 */
[----:B------:R-:W-:-:S09]  /*81b0*/  UISETP.NE.AND.EX UP0, UPT, UR5, URZ, UPT, UP0 ;  /* 0x000000ff0500728c */ /* 0x000fd2000bf05300 */
[----:B------:R-:W-:Y:S05]  /*81c0*/  BRA.U UP0, `(.L_x_129) ;  /* 0x00000001000c7547 */ /* 0x000fea000b800000 */
[----:B------:R-:W-:-:S13]  /*81d0*/  FSETP.NEU.AND P0, PT, R35, RZ, PT ;  /* 0x000000ff2300720b */ /* 0x000fda0003f0d000 */
[----:B------:R-:W-:Y:S05]  /*81e0*/  @!P0 EXIT ;  /* 0x000000000000894d */ /* 0x000fea0003800000 */
[----:B------:R-:W-:Y:S05]  /*81f0*/  BRA `(.L_x_128) ;  /* 0x00000000002c7947 */ /* 0x000fea0003800000 */
.L_x_129:
[----:B------:R-:W-:Y:S01]  /*8200*/  ISETP.NE.AND P0, PT, R79, RZ, PT ;  /* 0x000000ff4f00720c */ /* 0x000fe20003f05270 */
[----:B------:R-:W-:-:S12]  /*8210*/  BSSY.RECONVERGENT B0, `(.L_x_128) ;  /* 0x0000009000007945 */ /* 0x000fd80003800200 */
[----:B------:R-:W-:Y:S05]  /*8220*/  @P0 BRA `(.L_x_130) ;  /* 0x0000000000140947 */ /* 0x000fea0003800000 */
[----:B------:R-:W1:Y:S02]  /*8230*/  LDCU.64 UR4, c[0x0][0x888] ;  /* 0x00011100ff0477ac */ /* 0x000e640008000a00 */
[----:B-1----:R-:W-:-:S04]  /*8240*/  ISETP.NE.U32.AND P0, PT, RZ, UR4, PT ;  /* 0x00000004ff007c0c */ /* 0x002fc8000bf05070 */
[----:B------:R-:W-:-:S13]  /*8250*/  ISETP.NE.AND.EX P0, PT, RZ, UR5, PT, P0 ;  /* 0x00000005ff007c0c */ /* 0x000fda000bf05300 */
[----:B------:R-:W-:Y:S05]  /*8260*/  @!P0 EXIT ;  /* 0x000000000000894d */ /* 0x000fea0003800000 */
[----:B------:R-:W-:Y:S05]  /*8270*/  BRA `(.L_x_131) ;  /* 0x0000000000087947 */ /* 0x000fea0003800000 */
.L_x_130:
[----:B------:R-:W-:-:S13]  /*8280*/  FSETP.NEU.AND P0, PT, R35, RZ, PT ;  /* 0x000000ff2300720b */ /* 0x000fda0003f0d000 */
[----:B------:R-:W-:Y:S05]  /*8290*/  @!P0 EXIT ;  /* 0x000000000000894d */ /* 0x000fea0003800000 */
.L_x_131:
[----:B------:R-:W-:Y:S05]  /*82a0*/  BSYNC.RECONVERGENT B0 ;  /* 0x0000000000007941 */ /* 0x000fea0003800200 */
.L_x_128:
[----:B------:R-:W-:Y:S01]  /*82b0*/  ULEA UR4, UR51, UR48, 0x3 ;  /* 0x0000003033047291 */ /* 0x000fe2000f8e18ff */
[----:B------:R-:W-:-:S04]  /*82c0*/  DEPBAR.LE SB0, 0x0 ;  /* 0x000080000000791a */ /* 0x000fc80000000000 */
[----:B------:R-:W-:-:S04]  /*82d0*/  UIADD3 UR4, UPT, UPT, UR4, 0x70, URZ ;  /* 0x0000007004047890 */ /* 0x000fc8000fffe0ff */
[----:B------:R-:W-:-:S09]  /*82e0*/  UPRMT UR4, UR37, 0x654, UR4 ;  /* 0x0000065425047896 */ /* 0x000fd20008000004 */
[----:B------:R-:W-:Y:S01]  /*82f0*/  SYNCS.ARRIVE.TRANS64.RED.A1T0 RZ, [UR4], RZ ;  /* 0x000000ffffff79a7 */ /* 0x000fe20008100404 */
[----:B------:R-:W-:Y:S05]  /*8300*/  EXIT ;  /* 0x000000000000794d */ /* 0x000fea0003800000 */
.L_x_19:
[----:B--2---:R2:W1:Y:S02]  /*8310*/  SYNCS.PHASECHK.TRANS64.TRYWAIT P0, [R2+URZ+0x110], R3 ;  /* 0x00011003020075a7 */ /* 0x00446400080011ff */
[----:B-1----:R-:W-:Y:S05]  /*8320*/  @!P0 NANOSLEEP.SYNCS 0x989680 ;  /* 0x009896800000895d */ /* 0x002fea0003900000 */
[----:B------:R-:W1:Y:S02]  /*8330*/  @!P0 SYNCS.PHASECHK.TRANS64 P0, [R2+URZ+0x110], R3 ;  /* 0x00011003020085a7 */ /* 0x000e6400080010ff */
[----:B-1----:R-:W-:Y:S05]  /*8340*/  @!P0 BRA `(.L_x_19) ;  /* 0xfffffffc00f08947 */ /* 0x002fea000383ffff */
[----:B------:R-:W-:Y:S05]  /*8350*/  BRA `(.L_x_132) ;  /* 0xffffff9000a87947 */ /* 0x000fea000383ffff */
.L_x_22:
[----:B-1----:R-:W-:-:S07]  /*8360*/  MOV R2, UR33 ;  /* 0x0000002100027c02 */ /* 0x002fce0008000f00 */
.L_x_133:
[----:B-1----:R1:W2:Y:S02]  /*8370*/  SYNCS.PHASECHK.TRANS64.TRYWAIT P0, [R2+URZ+0x28], R4 ;  /* 0x00002804020075a7 */ /* 0x0022a400080011ff */
[----:B--2---:R-:W-:Y:S05]  /*8380*/  @!P0 NANOSLEEP.SYNCS 0x989680 ;  /* 0x009896800000895d */ /* 0x004fea0003900000 */
[----:B------:R-:W2:Y:S02]  /*8390*/  @!P0 SYNCS.PHASECHK.TRANS64 P0, [R2+URZ+0x28], R4 ;  /* 0x00002804020085a7 */ /* 0x000ea400080010ff */
[----:B--2---:R-:W-:Y:S05]  /*83a0*/  @!P0 BRA `(.L_x_133) ;  /* 0xfffffffc00f08947 */ /* 0x004fea000383ffff */
[----:B------:R-:W-:Y:S05]  /*83b0*/  BRA `(.L_x_21) ;  /* 0xffffff9000f87947 */ /* 0x000fea000383ffff */
.L_x_28:
[----:B-1----:R-:W-:-:S07]  /*83c0*/  MOV R2, UR17 ;  /* 0x0000001100027c02 */ /* 0x002fce0008000f00 */
.L_x_134:
[----:B-1----:R1:W2:Y:S02]  /*83d0*/  SYNCS.PHASECHK.TRANS64.TRYWAIT P0, [R2+URZ+0x28], R4 ;  /* 0x00002804020075a7 */ /* 0x0022a400080011ff */
[----:B--2---:R-:W-:Y:S05]  /*83e0*/  @!P0 NANOSLEEP.SYNCS 0x989680 ;  /* 0x009896800000895d */ /* 0x004fea0003900000 */
[----:B------:R-:W2:Y:S02]  /*83f0*/  @!P0 SYNCS.PHASECHK.TRANS64 P0, [R2+URZ+0x28], R4 ;  /* 0x00002804020085a7 */ /* 0x000ea400080010ff */
[----:B--2---:R-:W-:Y:S05]  /*8400*/  @!P0 BRA `(.L_x_134) ;  /* 0xfffffffc00f08947 */ /* 0x004fea000383ffff */
[----:B------:R-:W-:Y:S05]  /*8410*/  BRA `(.L_x_27) ;  /* 0xffffff9400a07947 */ /* 0x000fea000383ffff */
.L_x_32:
[----:B-1----:R1:W2:Y:S02]  /*8420*/  SYNCS.PHASECHK.TRANS64.TRYWAIT P0, [R2+URZ+0xa0], R3 ;  /* 0x0000a003020075a7 */ /* 0x0022a400080011ff */
[----:B--2---:R-:W-:Y:S05]  /*8430*/  @!P0 NANOSLEEP.SYNCS 0x989680 ;  /* 0x009896800000895d */ /* 0x004fea0003900000 */
[----:B------:R-:W2:Y:S02]  /*8440*/  @!P0 SYNCS.PHASECHK.TRANS64 P0, [R2+URZ+0xa0], R3 ;  /* 0x0000a003020085a7 */ /* 0x000ea400080010ff */
[----:B--2---:R-:W-:Y:S05]  /*8450*/  @!P0 BRA `(.L_x_32) ;  /* 0xfffffffc00f08947 */ /* 0x004fea000383ffff */
[----:B------:R-:W-:Y:S05]  /*8460*/  BRA `(.L_x_135) ;  /* 0xffffff9800307947 */ /* 0x000fea000383ffff */
.L_x_36:
[----:B----4-:R-:W-:-:S07]  /*8470*/  MOV R0, UR5 ;  /* 0x0000000500007c02 */ /* 0x010fce0008000f00 */
.L_x_136:
[----:B-1----:R1:W2:Y:S02]  /*8480*/  SYNCS.PHASECHK.TRANS64.TRYWAIT P0, [R0+URZ], R2 ;  /* 0x00000002000075a7 */ /* 0x0022a400080011ff */
[----:B--2---:R-:W-:Y:S05]  /*8490*/  @!P0 NANOSLEEP.SYNCS 0x989680 ;  /* 0x009896800000895d */ /* 0x004fea0003900000 */
[----:B------:R-:W2:Y:S02]  /*84a0*/  @!P0 SYNCS.PHASECHK.TRANS64 P0, [R0+URZ], R2 ;  /* 0x00000002000085a7 */ /* 0x000ea400080010ff */
[----:B--2---:R-:W-:Y:S05]  /*84b0*/  @!P0 BRA `(.L_x_136) ;  /* 0xfffffffc00f08947 */ /* 0x004fea000383ffff */
[----:B------:R-:W-:Y:S05]  /*84c0*/  BRA `(.L_x_137) ;  /* 0xffffff9c00a07947 */ /* 0x000fea000383ffff */
.L_x_37:
[----:B----4-:R-:W-:-:S07]  /*84d0*/  MOV R0, UR5 ;  /* 0x0000000500007c02 */ /* 0x010fce0008000f00 */
.L_x_138:
[----:B-1----:R1:W2:Y:S02]  /*84e0*/  SYNCS.PHASECHK.TRANS64.TRYWAIT P0, [R0+URZ], R3 ;  /* 0x00000003000075a7 */ /* 0x0022a400080011ff */
[----:B--2---:R-:W-:Y:S05]  /*84f0*/  @!P0 NANOSLEEP.SYNCS 0x989680 ;  /* 0x009896800000895d */ /* 0x004fea0003900000 */
[----:B------:R-:W2:Y:S02]  /*8500*/  @!P0 SYNCS.PHASECHK.TRANS64 P0, [R0+URZ], R3 ;  /* 0x00000003000085a7 */ /* 0x000ea400080010ff */
[----:B--2---:R-:W-:Y:S05]  /*8510*/  @!P0 BRA `(.L_x_138) ;  /* 0xfffffffc00f08947 */ /* 0x004fea000383ffff */
[----:B------:R-:W-:Y:S05]  /*8520*/  BRA `(.L_x_139) ;  /* 0xffffff9c00ac7947 */ /* 0x000fea000383ffff */
.L_x_38:
[----:B----4-:R-:W-:-:S07]  /*8530*/  MOV R0, UR5 ;  /* 0x0000000500007c02 */ /* 0x010fce0008000f00 */
.L_x_140:
[----:B-1----:R1:W2:Y:S02]  /*8540*/  SYNCS.PHASECHK.TRANS64.TRYWAIT P0, [R0+URZ], R3 ;  /* 0x00000003000075a7 */ /* 0x0022a400080011ff */
[----:B--2---:R-:W-:Y:S05]  /*8550*/  @!P0 NANOSLEEP.SYNCS 0x989680 ;  /* 0x009896800000895d */ /* 0x004fea0003900000 */
[----:B------:R-:W2:Y:S02]  /*8560*/  @!P0 SYNCS.PHASECHK.TRANS64 P0, [R0+URZ], R3 ;  /* 0x00000003000085a7 */ /* 0x000ea400080010ff */
[----:B--2---:R-:W-:Y:S05]  /*8570*/  @!P0 BRA `(.L_x_140) ;  /* 0xfffffffc00f08947 */ /* 0x004fea000383ffff */
[----:B------:R-:W-:Y:S05]  /*8580*/  BRA `(.L_x_141) ;  /* 0xffffff9c00b87947 */ /* 0x000fea000383ffff */
.L_x_39:
[----:B----4-:R-:W-:-:S07]  /*8590*/  MOV R0, UR5 ;  /* 0x0000000500007c02 */ /* 0x010fce0008000f00 */
.L_x_142:
[----:B-1----:R1:W2:Y:S02]  /*85a0*/  SYNCS.PHASECHK.TRANS64.TRYWAIT P0, [R0+URZ], R3 ;  /* 0x00000003000075a7 */ /* 0x0022a400080011ff */
[----:B--2---:R-:W-:Y:S05]  /*85b0*/  @!P0 NANOSLEEP.SYNCS 0x989680 ;  /* 0x009896800000895d */ /* 0x004fea0003900000 */
[----:B------:R-:W2:Y:S02]  /*85c0*/  @!P0 SYNCS.PHASECHK.TRANS64 P0, [R0+URZ], R3 ;  /* 0x00000003000085a7 */ /* 0x000ea400080010ff */
[----:B--2---:R-:W-:Y:S05]  /*85d0*/  @!P0 BRA `(.L_x_142) ;  /* 0xfffffffc00f08947 */ /* 0x004fea000383ffff */
[----:B------:R-:W-:Y:S05]  /*85e0*/  BRA `(.L_x_143) ;  /* 0xffffff9c00c47947 */ /* 0x000fea000383ffff */
.L_x_42:
[----:B-1----:R1:W2:Y:S02]  /*85f0*/  SYNCS.PHASECHK.TRANS64.TRYWAIT P0, [R0+URZ+0x100], R4 ;  /* 0x00010004000075a7 */ /* 0x0022a400080011ff */
[----:B--2---:R-:W-:Y:S05]  /*8600*/  @!P0 NANOSLEEP.SYNCS 0x989680 ;  /* 0x009896800000895d */ /* 0x004fea0003900000 */
[----:B------:R-:W2:Y:S02]  /*8610*/  @!P0 SYNCS.PHASECHK.TRANS64 P0, [R0+URZ+0x100], R4 ;  /* 0x00010004000085a7 */ /* 0x000ea400080010ff */
[----:B--2---:R-:W-:Y:S05]  /*8620*/  @!P0 BRA `(.L_x_42) ;  /* 0xfffffffc00f08947 */ /* 0x004fea000383ffff */
[----:B------:R-:W-:Y:S05]  /*8630*/  BRA `(.L_x_144) ;  /* 0xffffffa000207947 */ /* 0x000fea000383ffff */
.L_x_43:
[----:B------:R-:W-:-:S07]  /*8640*/  MOV R0, UR5 ;  /* 0x0000000500007c02 */ /* 0x000fce0008000f00 */
.L_x_145:
[----:B-1----:R1:W2:Y:S02]  /*8650*/  SYNCS.PHASECHK.TRANS64.TRYWAIT P0, [R0+URZ+0xb0], R5 ;  /* 0x0000b005000075a7 */ /* 0x0022a400080011ff */
[----:B--2---:R-:W-:Y:S05]  /*8660*/  @!P0 NANOSLEEP.SYNCS 0x989680 ;  /* 0x009896800000895d */ /* 0x004fea0003900000 */
[----:B------:R-:W2:Y:S02]  /*8670*/  @!P0 SYNCS.PHASECHK.TRANS64 P0, [R0+URZ+0xb0], R5 ;  /* 0x0000b005000085a7 */ /* 0x000ea400080010ff */
[----:B--2---:R-:W-:Y:S05]  /*8680*/  @!P0 BRA `(.L_x_145) ;  /* 0xfffffffc00f08947 */ /* 0x004fea000383ffff */
[----:B------:R-:W-:Y:S05]  /*8690*/  BRA `(.L_x_146) ;  /* 0xffffffa000307947 */ /* 0x000fea000383ffff */
.L_x_44:
[----:B-1----:R1:W2:Y:S02]  /*86a0*/  SYNCS.PHASECHK.TRANS64.TRYWAIT P1, [R0+URZ+0xa0], R4 ;  /* 0x0000a004000075a7 */ /* 0x0022a400080211ff */
[----:B--2---:R-:W-:Y:S05]  /*86b0*/  @!P1 NANOSLEEP.SYNCS 0x989680 ;  /* 0x009896800000995d */ /* 0x004fea0003900000 */
[----:B------:R-:W2:Y:S02]  /*86c0*/  @!P1 SYNCS.PHASECHK.TRANS64 P1, [R0+URZ+0xa0], R4 ;  /* 0x0000a004000095a7 */ /* 0x000ea400080210ff */
[----:B--2---:R-:W-:Y:S05]  /*86d0*/  @!P1 BRA `(.L_x_44) ;  /* 0xfffffffc00f09947 */ /* 0x004fea000383ffff */
[----:B------:R-:W-:Y:S05]  /*86e0*/  BRA `(.L_x_147) ;  /* 0xffffffa000607947 */ /* 0x000fea000383ffff */
.L_x_47:
[----:B------:R-:W-:-:S07]  /*86f0*/  MOV R0, UR5 ;  /* 0x0000000500007c02 */ /* 0x000fce0008000f00 */
.L_x_148:
[----:B-1----:R1:W2:Y:S02]  /*8700*/  SYNCS.PHASECHK.TRANS64.TRYWAIT P0, [R0+URZ+0xb0], R2 ;  /* 0x0000b002000075a7 */ /* 0x0022a400080011ff */
[----:B--2---:R-:W-:Y:S05]  /*8710*/  @!P0 NANOSLEEP.SYNCS 0x989680 ;  /* 0x009896800000895d */ /* 0x004fea0003900000 */
[----:B------:R-:W2:Y:S02]  /*8720*/  @!P0 SYNCS.PHASECHK.TRANS64 P0, [R0+URZ+0xb0], R2 ;  /* 0x0000b002000085a7 */ /* 0x000ea400080010ff */
[----:B--2---:R-:W-:Y:S05]  /*8730*/  @!P0 BRA `(.L_x_148) ;  /* 0xfffffffc00f08947 */ /* 0x004fea000383ffff */
[----:B------:R-:W-:Y:S05]  /*8740*/  BRA `(.L_x_46) ;  /* 0xffffffa000b47947 */ /* 0x000fea000383ffff */
.L_x_54:
[----:B-1----:R1:W2:Y:S02]  /*8750*/  SYNCS.PHASECHK.TRANS64.TRYWAIT P1, [R0+URZ+0xa0], R2 ;  /* 0x0000a002000075a7 */ /* 0x0022a400080211ff */
[----:B--2---:R-:W-:Y:S05]  /*8760*/  @!P1 NANOSLEEP.SYNCS 0x989680 ;  /* 0x009896800000995d */ /* 0x004fea0003900000 */
[----:B------:R-:W2:Y:S02]  /*8770*/  @!P1 SYNCS.PHASECHK.TRANS64 P1, [R0+URZ+0xa0], R2 ;  /* 0x0000a002000095a7 */ /* 0x000ea400080210ff */
[----:B--2---:R-:W-:Y:S05]  /*8780*/  @!P1 BRA `(.L_x_54) ;  /* 0xfffffffc00f09947 */ /* 0x004fea000383ffff */
[----:B------:R-:W-:Y:S05]  /*8790*/  BRA `(.L_x_149) ;  /* 0xffffffa800247947 */ /* 0x000fea000383ffff */
.L_x_55:
[----:B------:R-:W-:-:S07]  /*87a0*/  MOV R2, UR7 ;  /* 0x0000000700027c02 */ /* 0x000fce0008000f00 */
.L_x_150:
[----:B-1----:R1:W2:Y:S02]  /*87b0*/  SYNCS.PHASECHK.TRANS64.TRYWAIT P0, [R2+URZ+0xe0], R0 ;  /* 0x0000e000020075a7 */ /* 0x0022a400080011ff */
[----:B--2---:R-:W-:Y:S05]  /*87c0*/  @!P0 NANOSLEEP.SYNCS 0x989680 ;  /* 0x009896800000895d */ /* 0x004fea0003900000 */
[----:B------:R-:W2:Y:S02]  /*87d0*/  @!P0 SYNCS.PHASECHK.TRANS64 P0, [R2+URZ+0xe0], R0 ;  /* 0x0000e000020085a7 */ /* 0x000ea400080010ff */
[----:B--2---:R-:W-:Y:S05]  /*87e0*/  @!P0 BRA `(.L_x_150) ;  /* 0xfffffffc00f08947 */ /* 0x004fea000383ffff */
[----:B------:R-:W-:Y:S05]  /*87f0*/  BRA `(.L_x_151) ;  /* 0xffffffa800747947 */ /* 0x000fea000383ffff */
.L_x_58:
[----:B------:R-:W-:Y:S07]  /*8800*/  MOV R0, UR6 ;  /* 0x0000000600007c02 */ /* 0x000fee0008000f00 */
.L_x_152:
[----:B-1----:R1:W2:Y:S02]  /*8810*/  SYNCS.PHASECHK.TRANS64.TRYWAIT P0, [R0+URZ], R2 ;  /* 0x00000002000075a7 */ /* 0x0022a400080011ff */
[----:B--2---:R-:W-:Y:S05]  /*8820*/  @!P0 NANOSLEEP.SYNCS 0x989680 ;  /* 0x009896800000895d */ /* 0x004fea0003900000 */
[----:B------:R-:W2:Y:S02]  /*8830*/  @!P0 SYNCS.PHASECHK.TRANS64 P0, [R0+URZ], R2 ;  /* 0x00000002000085a7 */ /* 0x000ea400080010ff */
[----:B--2---:R-:W-:Y:S05]  /*8840*/  @!P0 BRA `(.L_x_152) ;  /* 0xfffffffc00f08947 */ /* 0x004fea000383ffff */
[----:B------:R-:W-:Y:S05]  /*8850*/  BRA `(.L_x_57) ;  /* 0xffffffa800907947 */ /* 0x000fea000383ffff */
.L_x_61:
[----:B------:R-:W-:-:S07]  /*8860*/  MOV R0, UR6 ;  /* 0x0000000600007c02 */ /* 0x000fce0008000f00 */
.L_x_153:
[----:B--2---:R2:W4:Y:S02]  /*8870*/  SYNCS.PHASECHK.TRANS64.TRYWAIT P0, [R0+URZ], R2 ;  /* 0x00000002000075a7 */ /* 0x00452400080011ff */
[----:B----4-:R-:W-:Y:S05]  /*8880*/  @!P0 NANOSLEEP.SYNCS 0x989680 ;  /* 0x009896800000895d */ /* 0x010fea0003900000 */
[----:B------:R-:W4:Y:S02]  /*8890*/  @!P0 SYNCS.PHASECHK.TRANS64 P0, [R0+URZ], R2 ;  /* 0x00000002000085a7 */ /* 0x000f2400080010ff */
[----:B----4-:R-:W-:Y:S05]  /*88a0*/  @!P0 BRA `(.L_x_153) ;  /* 0xfffffffc00f08947 */ /* 0x010fea000383ffff */
[----:B------:R-:W-:Y:S05]  /*88b0*/  BRA `(.L_x_154) ;  /* 0xffffffac006c7947 */ /* 0x000fea000383ffff */
.L_x_62:
[----:B------:R-:W-:-:S07]  /*88c0*/  MOV R0, UR6 ;  /* 0x0000000600007c02 */ /* 0x000fce0008000f00 */
.L_x_155:
[----:B-1----:R1:W2:Y:S02]  /*88d0*/  SYNCS.PHASECHK.TRANS64.TRYWAIT P0, [R0+URZ], R3 ;  /* 0x00000003000075a7 */ /* 0x0022a400080011ff */
[----:B--2---:R-:W-:Y:S05]  /*88e0*/  @!P0 NANOSLEEP.SYNCS 0x989680 ;  /* 0x009896800000895d */ /* 0x004fea0003900000 */
[----:B------:R-:W2:Y:S02]  /*88f0*/  @!P0 SYNCS.PHASECHK.TRANS64 P0, [R0+URZ], R3 ;  /* 0x00000003000085a7 */ /* 0x000ea400080010ff */
[----:B--2---:R-:W-:Y:S05]  /*8900*/  @!P0 BRA `(.L_x_155) ;  /* 0xfffffffc00f08947 */ /* 0x004fea000383ffff */
[----:B------:R-:W-:Y:S05]  /*8910*/  BRA `(.L_x_156) ;  /* 0xffffffac00787947 */ /* 0x000fea000383ffff */
.L_x_63:
[----:B------:R-:W-:-:S07]  /*8920*/  MOV R0, UR6 ;  /* 0x0000000600007c02 */ /* 0x000fce0008000f00 */
.L_x_157:
[----:B-1----:R1:W2:Y:S02]  /*8930*/  SYNCS.PHASECHK.TRANS64.TRYWAIT P0, [R0+URZ], R3 ;  /* 0x00000003000075a7 */ /* 0x0022a400080011ff */
[----:B--2---:R-:W-:Y:S05]  /*8940*/  @!P0 NANOSLEEP.SYNCS 0x989680 ;  /* 0x009896800000895d */ /* 0x004fea0003900000 */
[----:B------:R-:W2:Y:S02]  /*8950*/  @!P0 SYNCS.PHASECHK.TRANS64 P0, [R0+URZ], R3 ;  /* 0x00000003000085a7 */ /* 0x000ea400080010ff */
[----:B--2---:R-:W-:Y:S05]  /*8960*/  @!P0 BRA `(.L_x_157) ;  /* 0xfffffffc00f08947 */ /* 0x004fea000383ffff */
[----:B------:R-:W-:Y:S05]  /*8970*/  BRA `(.L_x_158) ;  /* 0xffffffac00847947 */ /* 0x000fea000383ffff */
.L_x_64:
[----:B-1----:R-:W-:-:S07]  /*8980*/  MOV R0, UR7 ;  /* 0x0000000700007c02 */ /* 0x002fce0008000f00 */
.L_x_159:
[----:B-1----:R1:W2:Y:S02]  /*8990*/  SYNCS.PHASECHK.TRANS64.TRYWAIT P0, [R0+URZ], R2 ;  /* 0x00000002000075a7 */ /* 0x0022a400080011ff */
[----:B--2---:R-:W-:Y:S05]  /*89a0*/  @!P0 NANOSLEEP.SYNCS 0x989680 ;  /* 0x009896800000895d */ /* 0x004fea0003900000 */
[----:B------:R-:W2:Y:S02]  /*89b0*/  @!P0 SYNCS.PHASECHK.TRANS64 P0, [R0+URZ], R2 ;  /* 0x00000002000085a7 */ /* 0x000ea400080010ff */
[----:B--2---:R-:W-:Y:S05]  /*89c0*/  @!P0 BRA `(.L_x_159) ;  /* 0xfffffffc00f08947 */ /* 0x004fea000383ffff */
[----:B------:R-:W-:Y:S05]  /*89d0*/  BRA `(.L_x_160) ;  /* 0xffffffac00907947 */ /* 0x000fea000383ffff */
.L_x_69:
[----:B--2---:R2:W3:Y:S02]  /*89e0*/  SYNCS.PHASECHK.TRANS64.TRYWAIT P0, [R0+URZ+0xa0], R2 ;  /* 0x0000a002000075a7 */ /* 0x0044e400080011ff */
[----:B---3--:R-:W-:Y:S05]  /*89f0*/  @!P0 NANOSLEEP.SYNCS 0x989680 ;  /* 0x009896800000895d */ /* 0x008fea0003900000 */
[----:B------:R-:W3:Y:S02]  /*8a00*/  @!P0 SYNCS.PHASECHK.TRANS64 P0, [R0+URZ+0xa0], R2 ;  /* 0x0000a002000085a7 */ /* 0x000ee400080010ff */
[----:B---3--:R-:W-:Y:S05]  /*8a10*/  @!P0 BRA `(.L_x_69) ;  /* 0xfffffffc00f08947 */ /* 0x008fea000383ffff */
[----:B------:R-:W-:Y:S05]  /*8a20*/  BRA `(.L_x_161) ;  /* 0xffffffb000987947 */ /* 0x000fea000383ffff */
.L_x_72:
[----:B------:R-:W-:Y:S07]  /*8a30*/  MOV R0, UR7 ;  /* 0x0000000700007c02 */ /* 0x000fee0008000f00 */
.L_x_162:
[----:B--2---:R2:W3:Y:S02]  /*8a40*/  SYNCS.PHASECHK.TRANS64.TRYWAIT P0, [R0+URZ+0x98], R2 ;  /* 0x00009802000075a7 */ /* 0x0044e400080011ff */
[----:B---3--:R-:W-:Y:S05]  /*8a50*/  @!P0 NANOSLEEP.SYNCS 0x989680 ;  /* 0x009896800000895d */ /* 0x008fea0003900000 */
[----:B------:R-:W3:Y:S02]  /*8a60*/  @!P0 SYNCS.PHASECHK.TRANS64 P0, [R0+URZ+0x98], R2 ;  /* 0x00009802000085a7 */ /* 0x000ee400080010ff */
[----:B---3--:R-:W-:Y:S05]  /*8a70*/  @!P0 BRA `(.L_x_162) ;  /* 0xfffffffc00f08947 */ /* 0x008fea000383ffff */
[----:B------:R-:W-:Y:S05]  /*8a80*/  BRA `(.L_x_71) ;  /* 0xffffffb400787947 */ /* 0x000fea000383ffff */
.L_x_75:
[----:B------:R-:W-:Y:S07]  /*8a90*/  MOV R0, UR7 ;  /* 0x0000000700007c02 */ /* 0x000fee0008000f00 */
.L_x_163:
[----:B-1----:R1:W2:Y:S02]  /*8aa0*/  SYNCS.PHASECHK.TRANS64.TRYWAIT P0, [R0+URZ+0x70], R14 ;  /* 0x0000700e000075a7 */ /* 0x0022a400080011ff */
[----:B--2---:R-:W-:Y:S05]  /*8ab0*/  @!P0 NANOSLEEP.SYNCS 0x989680 ;  /* 0x009896800000895d */ /* 0x004fea0003900000 */
[----:B------:R-:W2:Y:S02]  /*8ac0*/  @!P0 SYNCS.PHASECHK.TRANS64 P0, [R0+URZ+0x70], R14 ;  /* 0x0000700e000085a7 */ /* 0x000ea400080010ff */
[----:B--2---:R-:W-:Y:S05]  /*8ad0*/  @!P0 BRA `(.L_x_163) ;  /* 0xfffffffc00f08947 */ /* 0x004fea000383ffff */
[----:B------:R-:W-:Y:S05]  /*8ae0*/  BRA `(.L_x_164) ;  /* 0xffffffb400f07947 */ /* 0x000fea000383ffff */
.L_x_76:
[----:B------:R-:W-:Y:S07]  /*8af0*/  MOV R0, UR7 ;  /* 0x0000000700007c02 */ /* 0x000fee0008000f00 */
.L_x_165:
[----:B-1----:R1:W2:Y:S02]  /*8b00*/  SYNCS.PHASECHK.TRANS64.TRYWAIT P0, [R0+URZ+0x78], R14 ;  /* 0x0000780e000075a7 */ /* 0x0022a400080011ff */
[----:B--2---:R-:W-:Y:S05]  /*8b10*/  @!P0 NANOSLEEP.SYNCS 0x989680 ;  /* 0x009896800000895d */ /* 0x004fea0003900000 */
[----:B------:R-:W2:Y:S02]  /*8b20*/  @!P0 SYNCS.PHASECHK.TRANS64 P0, [R0+URZ+0x78], R14 ;  /* 0x0000780e000085a7 */ /* 0x000ea400080010ff */
[----:B--2---:R-:W-:Y:S05]  /*8b30*/  @!P0 BRA `(.L_x_165) ;  /* 0xfffffffc00f08947 */ /* 0x004fea000383ffff */
[----:B------:R-:W-:Y:S05]  /*8b40*/  BRA `(.L_x_166) ;  /* 0xffffffb800287947 */ /* 0x000fea000383ffff */
.L_x_77:
[----:B------:R-:W-:Y:S07]  /*8b50*/  MOV R0, UR7 ;  /* 0x0000000700007c02 */ /* 0x000fee0008000f00 */
.L_x_167:
[----:B-1----:R1:W2:Y:S02]  /*8b60*/  SYNCS.PHASECHK.TRANS64.TRYWAIT P0, [R0+URZ+0x80], R14 ;  /* 0x0000800e000075a7 */ /* 0x0022a400080011ff */
[----:B--2---:R-:W-:Y:S05]  /*8b70*/  @!P0 NANOSLEEP.SYNCS 0x989680 ;  /* 0x009896800000895d */ /* 0x004fea0003900000 */
[----:B------:R-:W2:Y:S02]  /*8b80*/  @!P0 SYNCS.PHASECHK.TRANS64 P0, [R0+URZ+0x80], R14 ;  /* 0x0000800e000085a7 */ /* 0x000ea400080010ff */
[----:B--2---:R-:W-:Y:S05]  /*8b90*/  @!P0 BRA `(.L_x_167) ;  /* 0xfffffffc00f08947 */ /* 0x004fea000383ffff */
[----:B------:R-:W-:Y:S05]  /*8ba0*/  BRA `(.L_x_168) ;  /* 0xffffffb8006c7947 */ /* 0x000fea000383ffff */
.L_x_78:
[----:B------:R-:W-:Y:S07]  /*8bb0*/  MOV R0, UR7 ;  /* 0x0000000700007c02 */ /* 0x000fee0008000f00 */
.L_x_169:
[----:B-1----:R1:W2:Y:S02]  /*8bc0*/  SYNCS.PHASECHK.TRANS64.TRYWAIT P0, [R0+URZ+0x88], R14 ;  /* 0x0000880e000075a7 */ /* 0x0022a400080011ff */
[----:B--2---:R-:W-:Y:S05]  /*8bd0*/  @!P0 NANOSLEEP.SYNCS 0x989680 ;  /* 0x009896800000895d */ /* 0x004fea0003900000 */
[----:B------:R-:W2:Y:S02]  /*8be0*/  @!P0 SYNCS.PHASECHK.TRANS64 P0, [R0+URZ+0x88], R14 ;  /* 0x0000880e000085a7 */ /* 0x000ea400080010ff */
[----:B--2---:R-:W-:Y:S05]  /*8bf0*/  @!P0 BRA `(.L_x_169) ;  /* 0xfffffffc00f08947 */ /* 0x004fea000383ffff */
[----:B------:R-:W-:Y:S05]  /*8c00*/  BRA `(.L_x_170) ;  /* 0xffffffb800f07947 */ /* 0x000fea000383ffff */
.L_x_80:
[----:B------:R-:W-:-:S07]  /*8c10*/  MOV R0, UR7 ;  /* 0x0000000700007c02 */ /* 0x000fce0008000f00 */
.L_x_171:
[----:B-1----:R1:W3:Y:S02]  /*8c20*/  SYNCS.PHASECHK.TRANS64.TRYWAIT P0, [R0+URZ+0x70], R2 ;  /* 0x00007002000075a7 */ /* 0x0022e400080011ff */
[----:B---3--:R-:W-:Y:S05]  /*8c30*/  @!P0 NANOSLEEP.SYNCS 0x989680 ;  /* 0x009896800000895d */ /* 0x008fea0003900000 */
[----:B------:R-:W3:Y:S02]  /*8c40*/  @!P0 SYNCS.PHASECHK.TRANS64 P0, [R0+URZ+0x70], R2 ;  /* 0x00007002000085a7 */ /* 0x000ee400080010ff */
[----:B---3--:R-:W-:Y:S05]  /*8c50*/  @!P0 BRA `(.L_x_171) ;  /* 0xfffffffc00f08947 */ /* 0x008fea000383ffff */
[----:B------:R-:W-:Y:S05]  /*8c60*/  BRA `(.L_x_172) ;  /* 0xffffffbc00607947 */ /* 0x000fea000383ffff */
.L_x_81:
[----:B-1----:R-:W-:-:S07]  /*8c70*/  MOV R0, UR7 ;  /* 0x0000000700007c02 */ /* 0x002fce0008000f00 */
.L_x_173:
[----:B-1----:R1:W3:Y:S02]  /*8c80*/  SYNCS.PHASECHK.TRANS64.TRYWAIT P0, [R0+URZ+0x78], R2 ;  /* 0x00007802000075a7 */ /* 0x0022e400080011ff */
[----:B---3--:R-:W-:Y:S05]  /*8c90*/  @!P0 NANOSLEEP.SYNCS 0x989680 ;  /* 0x009896800000895d */ /* 0x008fea0003900000 */
[----:B------:R-:W3:Y:S02]  /*8ca0*/  @!P0 SYNCS.PHASECHK.TRANS64 P0, [R0+URZ+0x78], R2 ;  /* 0x00007802000085a7 */ /* 0x000ee400080010ff */
[----:B---3--:R-:W-:Y:S05]  /*8cb0*/  @!P0 BRA `(.L_x_173) ;  /* 0xfffffffc00f08947 */ /* 0x008fea000383ffff */
[----:B------:R-:W-:Y:S05]  /*8cc0*/  BRA `(.L_x_174) ;  /* 0xffffffbc00507947 */ /* 0x000fea000383ffff */
.L_x_82:
[----:B-1----:R-:W-:-:S07]  /*8cd0*/  MOV R0, UR7 ;  /* 0x0000000700007c02 */ /* 0x002fce0008000f00 */
.L_x_175:
[----:B-1----:R1:W3:Y:S02]  /*8ce0*/  SYNCS.PHASECHK.TRANS64.TRYWAIT P0, [R0+URZ+0x80], R2 ;  /* 0x00008002000075a7 */ /* 0x0022e400080011ff */
[----:B---3--:R-:W-:Y:S05]  /*8cf0*/  @!P0 NANOSLEEP.SYNCS 0x989680 ;  /* 0x009896800000895d */ /* 0x008fea0003900000 */
[----:B------:R-:W3:Y:S02]  /*8d00*/  @!P0 SYNCS.PHASECHK.TRANS64 P0, [R0+URZ+0x80], R2 ;  /* 0x00008002000085a7 */ /* 0x000ee400080010ff */
[----:B---3--:R-:W-:Y:S05]  /*8d10*/  @!P0 BRA `(.L_x_175) ;  /* 0xfffffffc00f08947 */ /* 0x008fea000383ffff */
[----:B------:R-:W-:Y:S05]  /*8d20*/  BRA `(.L_x_176) ;  /* 0xffffffbc00407947 */ /* 0x000fea000383ffff */
.L_x_84:
[----:B--2---:R2:W4:Y:S02]  /*8d30*/  SYNCS.PHASECHK.TRANS64.TRYWAIT P0, [R0+URZ+0xa0], R2 ;  /* 0x0000a002000075a7 */ /* 0x00452400080011ff */
[----:B----4-:R-:W-:Y:S05]  /*8d40*/  @!P0 NANOSLEEP.SYNCS 0x989680 ;  /* 0x009896800000895d */ /* 0x010fea0003900000 */
[----:B------:R-:W4:Y:S02]  /*8d50*/  @!P0 SYNCS.PHASECHK.TRANS64 P0, [R0+URZ+0xa0], R2 ;  /* 0x0000a002000085a7 */ /* 0x000f2400080010ff */
[----:B----4-:R-:W-:Y:S05]  /*8d60*/  @!P0 BRA `(.L_x_84) ;  /* 0xfffffffc00f08947 */ /* 0x010fea000383ffff */
[----:B------:R-:W-:Y:S05]  /*8d70*/  BRA `(.L_x_177) ;  /* 0xffffffc000187947 */ /* 0x000fea000383ffff */
.L_x_95:
[----:B-1----:R-:W-:Y:S04]  /*8d80*/  MOV R0, UR48 ;  /* 0x0000003000007c02 */ /* 0x002fe80008000f00 */
[----:B------:R1:W3:Y:S03]  /*8d90*/  SYNCS.PHASECHK.TRANS64.TRYWAIT P1, [R0+URZ+0x50], R3 ;  /* 0x00005003000075a7 */ /* 0x0002e600080211ff */
[----:B---3--:R-:W-:Y:S05]  /*8da0*/  @!P1 NANOSLEEP.SYNCS 0x989680 ;  /* 0x009896800000995d */ /* 0x008fea0003900000 */
[----:B------:R-:W3:Y:S02]  /*8db0*/  @!P1 SYNCS.PHASECHK.TRANS64 P1, [R0+URZ+0x50], R3 ;  /* 0x00005003000095a7 */ /* 0x000ee400080210ff */
[----:B---3--:R-:W-:Y:S05]  /*8dc0*/  @!P1 BRA `(.L_x_95) ;  /* 0xfffffffc00ec9947 */ /* 0x008fea000383ffff */
[----:B------:R-:W-:Y:S05]  /*8dd0*/  BRA `(.L_x_94) ;  /* 0xffffffcc00507947 */ /* 0x000fea000383ffff */
.L_x_97:
[----:B-1----:R1:W2:Y:S02]  /*8de0*/  SYNCS.PHASECHK.TRANS64.TRYWAIT P0, [R84+URZ+0xc0], R2 ;  /* 0x0000c002540075a7 */ /* 0x0022a400080011ff */
[----:B--2---:R-:W-:Y:S05]  /*8df0*/  @!P0 NANOSLEEP.SYNCS 0x989680 ;  /* 0x009896800000895d */ /* 0x004fea0003900000 */
[----:B------:R-:W2:Y:S02]  /*8e00*/  @!P0 SYNCS.PHASECHK.TRANS64 P0, [R84+URZ+0xc0], R2 ;  /* 0x0000c002540085a7 */ /* 0x000ea400080010ff */
[----:B--2---:R-:W-:Y:S05]  /*8e10*/  @!P0 BRA `(.L_x_97) ;  /* 0xfffffffc00f08947 */ /* 0x004fea000383ffff */
[----:B------:R-:W-:Y:S05]  /*8e20*/  BRA `(.L_x_96) ;  /* 0xffffffcc007c7947 */ /* 0x000fea000383ffff */
.L_x_106:
[----:B-1----:R1:W2:Y:S02]  /*8e30*/  SYNCS.PHASECHK.TRANS64.TRYWAIT P0, [R2+URZ+0x50], R0 ;  /* 0x00005000020075a7 */ /* 0x0022a400080011ff */
[----:B--2---:R-:W-:Y:S05]  /*8e40*/  @!P0 NANOSLEEP.SYNCS 0x989680 ;  /* 0x009896800000895d */ /* 0x004fea0003900000 */
[----:B------:R-:W2:Y:S02]  /*8e50*/  @!P0 SYNCS.PHASECHK.TRANS64 P0, [R2+URZ+0x50], R0 ;  /* 0x00005000020085a7 */ /* 0x000ea400080010ff */
[----:B--2---:R-:W-:Y:S05]  /*8e60*/  @!P0 BRA `(.L_x_106) ;  /* 0xfffffffc00f08947 */ /* 0x004fea000383ffff */
[----:B------:R-:W-:Y:S05]  /*8e70*/  BRA `(.L_x_105) ;  /* 0xffffffd400a07947 */ /* 0x000fea000383ffff */
.L_x_114:
[----:B-1----:R1:W2:Y:S02]  /*8e80*/  SYNCS.PHASECHK.TRANS64.TRYWAIT P0, [R0+URZ+0x50], R5 ;  /* 0x00005005000075a7 */ /* 0x0022a400080011ff */
[----:B--2---:R-:W-:Y:S05]  /*8e90*/  @!P0 NANOSLEEP.SYNCS 0x989680 ;  /* 0x009896800000895d */ /* 0x004fea0003900000 */
[----:B------:R-:W2:Y:S02]  /*8ea0*/  @!P0 SYNCS.PHASECHK.TRANS64 P0, [R0+URZ+0x50], R5 ;  /* 0x00005005000085a7 */ /* 0x000ea400080010ff */
[----:B--2---:R-:W-:Y:S05]  /*8eb0*/  @!P0 BRA `(.L_x_114) ;  /* 0xfffffffc00f08947 */ /* 0x004fea000383ffff */
[----:B------:R-:W-:Y:S05]  /*8ec0*/  BRA `(.L_x_113) ;  /* 0xffffffdc00e47947 */ /* 0x000fea000383ffff */
.L_x_122:
[----:B--2---:R2:W3:Y:S02]  /*8ed0*/  SYNCS.PHASECHK.TRANS64.TRYWAIT P0, [R2+URZ+0x50], R0 ;  /* 0x00005000020075a7 */ /* 0x0044e400080011ff */
[----:B---3--:R-:W-:Y:S05]  /*8ee0*/  @!P0 NANOSLEEP.SYNCS 0x989680 ;  /* 0x009896800000895d */ /* 0x008fea0003900000 */
[----:B------:R-:W3:Y:S02]  /*8ef0*/  @!P0 SYNCS.PHASECHK.TRANS64 P0, [R2+URZ+0x50], R0 ;  /* 0x00005000020085a7 */ /* 0x000ee400080010ff */
[----:B---3--:R-:W-:Y:S05]  /*8f00*/  @!P0 BRA `(.L_x_122) ;  /* 0xfffffffc00f08947 */ /* 0x008fea000383ffff */
[----:B------:R-:W-:Y:S05]  /*8f10*/  BRA `(.L_x_121) ;  /* 0xffffffe800287947 */ /* 0x000fea000383ffff */
        .weak           $__internal_0_$__cuda_sm10x_tcgen05_guardrail_trap_col_being_dealloced_not_returned_by_alloc
        .type           $__internal_0_$__cuda_sm10x_tcgen05_guardrail_trap_col_being_dealloced_not_returned_by_alloc,@function
        .size           $__internal_0_$__cuda_sm10x_tcgen05_guardrail_trap_col_being_dealloced_not_returned_by_alloc,($__internal_1_$__cuda_sm10x_tcgen05_guardrail_trap_phase_invalid_during_alloc - $__internal_0_$__cuda_sm10x_tcgen05_guardrail_trap_col_being_dealloced_not_returned_by_alloc)
$__internal_0_$__cuda_sm10x_tcgen05_guardrail_trap_col_being_dealloced_not_returned_by_alloc:
[----:B------:R-:W-:Y:S05]  /*8f20*/  BPT.TRAP 0x1 ;  /* 0x000000040000795c */ /* 0x000fea0000300000 */
[----:B------:R-:W-:-:S04]  /*8f30*/  HFMA2 R3, -RZ, RZ, 0, 0 ;  /* 0x00000000ff037431 */ /* 0x000fc800000001ff */
[----:B------:R-:W-:Y:S05]  /*8f40*/  RET.REL.NODEC R2 `(_ZN7cutlass13device_kernelINS_4gemm6kernel13GemmUniversalIN4cute5tupleIJiiiiEEENS1_10collective13CollectiveMmaINS1_35MainloopSm100TmaUmmaWarpSpecializedILi5ELi2ELi4ENS5_IJNS4_1CILi1EEESB_SB_EEEEENS5_IJNSA_ILi64EEENSA_ILi128EEENSA_ILi32EEEEEENS_10tfloat32_tENS5_IJlSB_lEEESI_SJ_NS4_8TiledMMAINS4_8MMA_AtomIJNS4_17SM100_MMA_TF32_SSISI_SI_fLi64ELi128ELNS4_4UMMA5MajorE0ELSO_0ELNSN_7ScaleInE0ELSP_0EEEEEENS4_6LayoutISC_NS5_IJNSA_ILi0EEEST_ST_EEEEENS5_IJNS4_10UnderscoreESW_SW_EEEEENS4_13SM90_TMA_LOADENS4_14ComposedLayoutINS4_7SwizzleILi3ELi4ELi3EEENS4_18smem_ptr_flag_bitsILi32EEENSS_INS5_IJNSA_ILi8EEESG_EEENS5_IJSG_SB_EEEEEEEvNS4_8identityESZ_S19_vS1A_EENS_8epilogue10collective18CollectiveEpilogueINS1C_23Sm100TmaWarpSpecializedILi4ELi2ELi16ELb1ELb0EEEJSH_NS5_IJNSS_ISE_SB_EENSS_ISG_SB_EEEEESI_SJ_SI_SJ_NS1C_6fusion15FusionCallbacksIS1G_NS1K_17LinearCombinationISI_fSI_fLNS_15FloatRoundStyleE2EEESH_S1J_JEEENS4_5SM1004TMEM4LOAD26SM100_TMEM_LOAD_16dp128b8xESZ_S19_NS4_17SM75_U32x4_LDSM_NENS4_14SM90_TMA_STOREES19_NS4_17SM90_U32x4_STSM_NENS4_39AutoVectorizingCopyWithAssumedAlignmentILi128EEEEEEvvEEEEvNT_6ParamsE) ;  /* 0xffffff70022c7950 */ /* 0x000fea0003c3ffff */
        .weak           $__internal_1_$__cuda_sm10x_tcgen05_guardrail_trap_phase_invalid_during_alloc
        .type           $__internal_1_$__cuda_sm10x_tcgen05_guardrail_trap_phase_invalid_during_alloc,@function
        .size           $__internal_1_$__cuda_sm10x_tcgen05_guardrail_trap_phase_invalid_during_alloc,($__internal_2_$__cuda_sm10x_tcgen05_guardrail_trap_unallocated_columns_being_dealloced - $__internal_1_$__cuda_sm10x_tcgen05_guardrail_trap_phase_invalid_during_alloc)
$__internal_1_$__cuda_sm10x_tcgen05_guardrail_trap_phase_invalid_during_alloc:
[----:B------:R-:W-:Y:S05]  /*8f50*/  BPT.TRAP 0x1 ;  /* 0x000000040000795c */ /* 0x000fea0000300000 */
[----:B------:R-:W-:-:S04]  /*8f60*/  MOV R3, 0x0 ;  /* 0x0000000000037802 */ /* 0x000fc80000000f00 */
[----:B------:R-:W-:Y:S05]  /*8f70*/  RET.REL.NODEC R2 `(_ZN7cutlass13device_kernelINS_4gemm6kernel13GemmUniversalIN4cute5tupleIJiiiiEEENS1_10collective13CollectiveMmaINS1_35MainloopSm100TmaUmmaWarpSpecializedILi5ELi2ELi4ENS5_IJNS4_1CILi1EEESB_SB_EEEEENS5_IJNSA_ILi64EEENSA_ILi128EEENSA_ILi32EEEEEENS_10tfloat32_tENS5_IJlSB_lEEESI_SJ_NS4_8TiledMMAINS4_8MMA_AtomIJNS4_17SM100_MMA_TF32_SSISI_SI_fLi64ELi128ELNS4_4UMMA5MajorE0ELSO_0ELNSN_7ScaleInE0ELSP_0EEEEEENS4_6LayoutISC_NS5_IJNSA_ILi0EEEST_ST_EEEEENS5_IJNS4_10UnderscoreESW_SW_EEEEENS4_13SM90_TMA_LOADENS4_14ComposedLayoutINS4_7SwizzleILi3ELi4ELi3EEENS4_18smem_ptr_flag_bitsILi32EEENSS_INS5_IJNSA_ILi8EEESG_EEENS5_IJSG_SB_EEEEEEEvNS4_8identityESZ_S19_vS1A_EENS_8epilogue10collective18CollectiveEpilogueINS1C_23Sm100TmaWarpSpecializedILi4ELi2ELi16ELb1ELb0EEEJSH_NS5_IJNSS_ISE_SB_EENSS_ISG_SB_EEEEESI_SJ_SI_SJ_NS1C_6fusion15FusionCallbacksIS1G_NS1K_17LinearCombinationISI_fSI_fLNS_15FloatRoundStyleE2EEESH_S1J_JEEENS4_5SM1004TMEM4LOAD26SM100_TMEM_LOAD_16dp128b8xESZ_S19_NS4_17SM75_U32x4_LDSM_NENS4_14SM90_TMA_STOREES19_NS4_17SM90_U32x4_STSM_NENS4_39AutoVectorizingCopyWithAssumedAlignmentILi128EEEEEEvvEEEEvNT_6ParamsE) ;  /* 0xffffff7002207950 */ /* 0x000fea0003c3ffff */
        .weak           $__internal_2_$__cuda_sm10x_tcgen05_guardrail_trap_unallocated_columns_being_dealloced
        .type           $__internal_2_$__cuda_sm10x_tcgen05_guardrail_trap_unallocated_columns_being_dealloced,@function
        .size           $__internal_2_$__cuda_sm10x_tcgen05_guardrail_trap_unallocated_columns_being_dealloced,(.L_x_179 - $__internal_2_$__cuda_sm10x_tcgen05_guardrail_trap_unallocated_columns_being_dealloced)
$__internal_2_$__cuda_sm10x_tcgen05_guardrail_trap_unallocated_columns_being_dealloced:
[----:B------:R-:W-:Y:S05]  /*8f80*/  BPT.TRAP 0x1 ;  /* 0x000000040000795c */ /* 0x000fea0000300000 */
[----:B------:R-:W-:-:S04]  /*8f90*/  HFMA2 R3, -RZ, RZ, 0, 0 ;  /* 0x00000000ff037431 */ /* 0x000fc800000001ff */
[----:B------:R-:W-:Y:S05]  /*8fa0*/  RET.REL.NODEC R2 `(_ZN7cutlass13device_kernelINS_4gemm6kernel13GemmUniversalIN4cute5tupleIJiiiiEEENS1_10collective13CollectiveMmaINS1_35MainloopSm100TmaUmmaWarpSpecializedILi5ELi2ELi4ENS5_IJNS4_1CILi1EEESB_SB_EEEEENS5_IJNSA_ILi64EEENSA_ILi128EEENSA_ILi32EEEEEENS_10tfloat32_tENS5_IJlSB_lEEESI_SJ_NS4_8TiledMMAINS4_8MMA_AtomIJNS4_17SM100_MMA_TF32_SSISI_SI_fLi64ELi128ELNS4_4UMMA5MajorE0ELSO_0ELNSN_7ScaleInE0ELSP_0EEEEEENS4_6LayoutISC_NS5_IJNSA_ILi0EEEST_ST_EEEEENS5_IJNS4_10UnderscoreESW_SW_EEEEENS4_13SM90_TMA_LOADENS4_14ComposedLayoutINS4_7SwizzleILi3ELi4ELi3EEENS4_18smem_ptr_flag_bitsILi32EEENSS_INS5_IJNSA_ILi8EEESG_EEENS5_IJSG_SB_EEEEEEEvNS4_8identityESZ_S19_vS1A_EENS_8epilogue10collective18CollectiveEpilogueINS1C_23Sm100TmaWarpSpecializedILi4ELi2ELi16ELb1ELb0EEEJSH_NS5_IJNSS_ISE_SB_EENSS_ISG_SB_EEEEESI_SJ_SI_SJ_NS1C_6fusion15FusionCallbacksIS1G_NS1K_17LinearCombinationISI_fSI_fLNS_15FloatRoundStyleE2EEESH_S1J_JEEENS4_5SM1004TMEM4LOAD26SM100_TMEM_LOAD_16dp128b8xESZ_S19_NS4_17SM75_U32x4_LDSM_NENS4_14SM90_TMA_STOREES19_NS4_17SM90_U32x4_STSM_NENS4_39AutoVectorizingCopyWithAssumedAlignmentILi128EEEEEEvvEEEEvNT_6ParamsE) ;  /* 0xffffff7002147950 */ /* 0x000fea0003c3ffff */
.L_x_178:
[----:B------:R-:W-:-:S00]  /*8fb0*/  BRA `(.L_x_178) ;  /* 0xfffffffc00fc7947 */ /* 0x000fc0000383ffff */
[----:B------:R-:W-:-:S00]  /*8fc0*/  NOP ;  /* 0x0000000000007918 */ /* 0x000fc00000000000 */
        /* <DEDUP_REMOVED lines=11> */
.L_x_179:


//--------------------- .nv.global.init           --------------------------
	.section	.nv.global.init,"aw",@progbits
.nv.global.init:
	.type		$str$27,@object
	.size		$str$27,($str$28 - $str$27)
$str$27:
        /*0000*/ 	.byte	0x28, 0x61, 0x64, 0x64, 0x72, 0x65, 0x73, 0x73, 0x20, 0x26, 0x20, 0x6d, 0x61, 0x73, 0x6b, 0x29
        /*0010*/ 	.byte	0x20, 0x3d, 0x3d, 0x20, 0x30, 0x00
	.type		$str$28,@object
	.size		$str$28,($str$26 - $str$28)
$str$28:
        /*0016*/ 	.byte	0x2f, 0x74, 0x6d, 0x70, 0x2f, 0x63, 0x75, 0x74, 0x6c, 0x61, 0x73, 0x73, 0x5f, 0x73, 0x77, 0x65
        /*0026*/ 	.byte	0x65, 0x70, 0x5f, 0x73, 0x72, 0x63, 0x2f, 0x69, 0x6e, 0x63, 0x6c, 0x75, 0x64, 0x65, 0x2f, 0x63
        /*0036*/ 	.byte	0x75, 0x74, 0x65, 0x2f, 0x70, 0x6f, 0x69, 0x6e, 0x74, 0x65, 0x72, 0x5f, 0x66, 0x6c, 0x61, 0x67
        /*0046*/ 	.byte	0x67, 0x65, 0x64, 0x2e, 0x68, 0x70, 0x70, 0x00
	.type		$str$26,@object
	.size		$str$26,($str$25 - $str$26)
$str$26:
        /*004e*/ 	.byte	0x2f, 0x74, 0x6d, 0x70, 0x2f, 0x63, 0x75, 0x74, 0x6c, 0x61, 0x73, 0x73, 0x5f, 0x73, 0x77, 0x65
        /*005e*/ 	.byte	0x65, 0x70, 0x5f, 0x73, 0x72, 0x63, 0x2f, 0x69, 0x6e, 0x63, 0x6c, 0x75, 0x64, 0x65, 0x2f, 0x63
        /*006e*/ 	.byte	0x75, 0x74, 0x65, 0x2f, 0x61, 0x74, 0x6f, 0x6d, 0x2f, 0x63, 0x6f, 0x70, 0x79, 0x5f, 0x74, 0x72
        /*007e*/ 	.byte	0x61, 0x69, 0x74, 0x73, 0x5f, 0x73, 0x6d, 0x31, 0x30, 0x30, 0x2e, 0x68, 0x70, 0x70, 0x00
	.type		$str$25,@object
	.size		$str$25,(__unnamed_1 - $str$25)
$str$25:
        /*008d*/ 	.byte	0x28, 0x28, 0x75, 0x69, 0x6e, 0x74, 0x33, 0x32, 0x5f, 0x74, 0x28, 0x74, 0x68, 0x72, 0x65, 0x61
        /*009d*/ 	.byte	0x64, 0x49, 0x64, 0x78, 0x2e, 0x78, 0x29, 0x20, 0x2f, 0x20, 0x33, 0x32, 0x29, 0x20, 0x25, 0x20
        /*00ad*/ 	.byte	0x34, 0x29, 0x20, 0x3d, 0x3d, 0x20, 0x28, 0x28, 0x28, 0x74, 0x6d, 0x65, 0x6d, 0x5f, 0x61, 0x64
        /*00bd*/ 	.byte	0x64, 0x72, 0x20, 0x3e, 0x3e, 0x20, 0x31, 0x36, 0x29, 0x20, 0x2f, 0x20, 0x33, 0x32, 0x29, 0x20
        /*00cd*/ 	.byte	0x25, 0x20, 0x34, 0x29, 0x00
	.type		__unnamed_1,@object
	.size		__unnamed_1,(__unnamed_2 - __unnamed_1)
__unnamed_1:
        /*00d2*/ 	.byte	0x61, 0x75, 0x74, 0x6f, 0x20, 0x63, 0x75, 0x74, 0x65, 0x3a, 0x3a, 0x61, 0x73, 0x5f, 0x70, 0x6f
        /* <DEDUP_REMOVED lines=24> */
        /*0262*/ 	.byte	0x30, 0x34, 0x38, 0x3e, 0x3e, 0x3e, 0x3e, 0x5d, 0x00
	.type		__unnamed_2,@object
	.size		__unnamed_2,(.L_2 - __unnamed_2)
__unnamed_2:
        /* <DEDUP_REMOVED lines=45> */
        /*053b*/ 	.byte	0x3e, 0x3e, 0x3e, 0x5d, 0x00
.L_2:


//--------------------- .nv.shared._ZN7cutlass13device_kernelINS_4gemm6kernel13GemmUniversalIN4cute5tupleIJiiiiEEENS1_10collective13CollectiveMmaINS1_35MainloopSm100TmaUmmaWarpSpecializedILi5ELi2ELi4ENS5_IJNS4_1CILi1EEESB_SB_EEEEENS5_IJNSA_ILi64EEENSA_ILi128EEENSA_ILi32EEEEEENS_10tfloat32_tENS5_IJlSB_lEEESI_SJ_NS4_8TiledMMAINS4_8MMA_AtomIJNS4_17SM100_MMA_TF32_SSISI_SI_fLi64ELi128ELNS4_4UMMA5MajorE0ELSO_0ELNSN_7ScaleInE0ELSP_0EEEEEENS4_6LayoutISC_NS5_IJNSA_ILi0EEEST_ST_EEEEENS5_IJNS4_10UnderscoreESW_SW_EEEEENS4_13SM90_TMA_LOADENS4_14ComposedLayoutINS4_7SwizzleILi3ELi4ELi3EEENS4_18smem_ptr_flag_bitsILi32EEENSS_INS5_IJNSA_ILi8EEESG_EEENS5_IJSG_SB_EEEEEEEvNS4_8identityESZ_S19_vS1A_EENS_8epilogue10collective18CollectiveEpilogueINS1C_23Sm100TmaWarpSpecializedILi4ELi2ELi16ELb1ELb0EEEJSH_NS5_IJNSS_ISE_SB_EENSS_ISG_SB_EEEEESI_SJ_SI_SJ_NS1C_6fusion15FusionCallbacksIS1G_NS1K_17LinearCombinationISI_fSI_fLNS_15FloatRoundStyleE2EEESH_S1J_JEEENS4_5SM1004TMEM4LOAD26SM100_TMEM_LOAD_16dp128b8xESZ_S19_NS4_17SM75_U32x4_LDSM_NENS4_14SM90_TMA_STOREES19_NS4_17SM90_U32x4_STSM_NENS4_39AutoVectorizingCopyWithAssumedAlignmentILi128EEEEEEvvEEEEvNT_6ParamsE --------------------------
	.section	.nv.shared._ZN7cutlass13device_kernelINS_4gemm6kernel13GemmUniversalIN4cute5tupleIJiiiiEEENS1_10collective13CollectiveMmaINS1_35MainloopSm100TmaUmmaWarpSpecializedILi5ELi2ELi4ENS5_IJNS4_1CILi1EEESB_SB_EEEEENS5_IJNSA_ILi64EEENSA_ILi128EEENSA_ILi32EEEEEENS_10tfloat32_tENS5_IJlSB_lEEESI_SJ_NS4_8TiledMMAINS4_8MMA_AtomIJNS4_17SM100_MMA_TF32_SSISI_SI_fLi64ELi128ELNS4_4UMMA5MajorE0ELSO_0ELNSN_7ScaleInE0ELSP_0EEEEEENS4_6LayoutISC_NS5_IJNSA_ILi0EEEST_ST_EEEEENS5_IJNS4_10UnderscoreESW_SW_EEEEENS4_13SM90_TMA_LOADENS4_14ComposedLayoutINS4_7SwizzleILi3ELi4ELi3EEENS4_18smem_ptr_flag_bitsILi32EEENSS_INS5_IJNSA_ILi8EEESG_EEENS5_IJSG_SB_EEEEEEEvNS4_8identityESZ_S19_vS1A_EENS_8epilogue10collective18CollectiveEpilogueINS1C_23Sm100TmaWarpSpecializedILi4ELi2ELi16ELb1ELb0EEEJSH_NS5_IJNSS_ISE_SB_EENSS_ISG_SB_EEEEESI_SJ_SI_SJ_NS1C_6fusion15FusionCallbacksIS1G_NS1K_17LinearCombinationISI_fSI_fLNS_15FloatRoundStyleE2EEESH_S1J_JEEENS4_5SM1004TMEM4LOAD26SM100_TMEM_LOAD_16dp128b8xESZ_S19_NS4_17SM75_U32x4_LDSM_NENS4_14SM90_TMA_STOREES19_NS4_17SM90_U32x4_STSM_NENS4_39AutoVectorizingCopyWithAssumedAlignmentILi128EEEEEEvvEEEEvNT_6ParamsE,"aw",@nobits
	.sectionflags	@""
	.align	16
	.zero		1024


//--------------------- .nv.shared.reserved.0     --------------------------
	.section	.nv.shared.reserved.0,"aw",@nobits
	.weak		__nv_reservedSMEM_offset_0_alias
	.size		__nv_reservedSMEM_offset_0_alias, 0, 64
	.other		__nv_reservedSMEM_offset_0_alias,@"STO_CUDA_RESERVED_SHARED STV_DEFAULT"
__nv_reservedSMEM_offset_0_alias:
	.zero		0
.nv.shared.reserved.0:
	.zero		64
	.weak		__nv_reservedSMEM_tcgen05_partition
	.type		__nv_reservedSMEM_tcgen05_partition,@object
	.size		__nv_reservedSMEM_tcgen05_partition,(.L_0 - __nv_reservedSMEM_tcgen05_partition)
__nv_reservedSMEM_tcgen05_partition:
	.zero		32
.L_0:


//--------------------- .nv.global                --------------------------
	.section	.nv.global,"aw",@nobits
.nv.global:
	.type		_ZN40_INTERNAL_db3b8da9_4_k_cu_a0e877b4_259074cute1_E,@object
	.size		_ZN40_INTERNAL_db3b8da9_4_k_cu_a0e877b4_259074cute1_E,(_ZN40_INTERNAL_db3b8da9_4_k_cu_a0e877b4_259074cuda3std3__45__cpo6cbeginE - _ZN40_INTERNAL_db3b8da9_4_k_cu_a0e877b4_259074cute1_E)
_ZN40_INTERNAL_db3b8da9_4_k_cu_a0e877b4_259074cute1_E:
	.zero		1
	.type		_ZN40_INTERNAL_db3b8da9_4_k_cu_a0e877b4_259074cuda3std3__45__cpo6cbeginE,@object
	.size		_ZN40_INTERNAL_db3b8da9_4_k_cu_a0e877b4_259074cuda3std3__45__cpo6cbeginE,(_ZN40_INTERNAL_db3b8da9_4_k_cu_a0e877b4_259074cuda3std3__48in_placeE - _ZN40_INTERNAL_db3b8da9_4_k_cu_a0e877b4_259074cuda3std3__45__cpo6cbeginE)
_ZN40_INTERNAL_db3b8da9_4_k_cu_a0e877b4_259074cuda3std3__45__cpo6cbeginE:
	.zero		1
	.type		_ZN40_INTERNAL_db3b8da9_4_k_cu_a0e877b4_259074cuda3std3__48in_placeE,@object
	.size		_ZN40_INTERNAL_db3b8da9_4_k_cu_a0e877b4_259074cuda3std3__48in_placeE,(_ZN40_INTERNAL_db3b8da9_4_k_cu_a0e877b4_259074cuda3std6ranges3__45__cpo9iter_moveE - _ZN40_INTERNAL_db3b8da9_4_k_cu_a0e877b4_259074cuda3std3__48in_placeE)
_ZN40_INTERNAL_db3b8da9_4_k_cu_a0e877b4_259074cuda3std3__48in_placeE:
	.zero		1
	.type		_ZN40_INTERNAL_db3b8da9_4_k_cu_a0e877b4_259074cuda3std6ranges3__45__cpo9iter_moveE,@object
	.size		_ZN40_INTERNAL_db3b8da9_4_k_cu_a0e877b4_259074cuda3std6ranges3__45__cpo9iter_moveE,(_ZN40_INTERNAL_db3b8da9_4_k_cu_a0e877b4_259074cuda3std3__45__cpo5beginE - _ZN40_INTERNAL_db3b8da9_4_k_cu_a0e877b4_259074cuda3std6ranges3__45__cpo9iter_moveE)
_ZN40_INTERNAL_db3b8da9_4_k_cu_a0e877b4_259074cuda3std6ranges3__45__cpo9iter_moveE:
	.zero		1
	.type		_ZN40_INTERNAL_db3b8da9_4_k_cu_a0e877b4_259074cuda3std3__45__cpo5beginE,@object
	.size		_ZN40_INTERNAL_db3b8da9_4_k_cu_a0e877b4_259074cuda3std3__45__cpo5beginE,(_ZN40_INTERNAL_db3b8da9_4_k_cu_a0e877b4_259074cuda3std3__442_GLOBAL__N__db3b8da9_4_k_cu_a0e877b4_259076ignoreE - _ZN40_INTERNAL_db3b8da9_4_k_cu_a0e877b4_259074cuda3std3__45__cpo5beginE)
_ZN40_INTERNAL_db3b8da9_4_k_cu_a0e877b4_259074cuda3std3__45__cpo5beginE:
	.zero		1
	.type		_ZN40_INTERNAL_db3b8da9_4_k_cu_a0e877b4_259074cuda3std3__442_GLOBAL__N__db3b8da9_4_k_cu_a0e877b4_259076ignoreE,@object
	.size		_ZN40_INTERNAL_db3b8da9_4_k_cu_a0e877b4_259074cuda3std3__442_GLOBAL__N__db3b8da9_4_k_cu_a0e877b4_259076ignoreE,(_ZN40_INTERNAL_db3b8da9_4_k_cu_a0e877b4_259074cute7productE - _ZN40_INTERNAL_db3b8da9_4_k_cu_a0e877b4_259074cuda3std3__442_GLOBAL__N__db3b8da9_4_k_cu_a0e877b4_259076ignoreE)
_ZN40_INTERNAL_db3b8da9_4_k_cu_a0e877b4_259074cuda3std3__442_GLOBAL__N__db3b8da9_4_k_cu_a0e877b4_259076ignoreE:
	.zero		1
	.type		_ZN40_INTERNAL_db3b8da9_4_k_cu_a0e877b4_259074cute7productE,@object
	.size		_ZN40_INTERNAL_db3b8da9_4_k_cu_a0e877b4_259074cute7productE,(_ZN40_INTERNAL_db3b8da9_4_k_cu_a0e877b4_259074cuda3std3__45__cpo3endE - _ZN40_INTERNAL_db3b8da9_4_k_cu_a0e877b4_259074cute7productE)
_ZN40_INTERNAL_db3b8da9_4_k_cu_a0e877b4_259074cute7productE:
	.zero		1
	.type		_ZN40_INTERNAL_db3b8da9_4_k_cu_a0e877b4_259074cuda3std3__45__cpo3endE,@object
	.size		_ZN40_INTERNAL_db3b8da9_4_k_cu_a0e877b4_259074cuda3std3__45__cpo3endE,(_ZN40_INTERNAL_db3b8da9_4_k_cu_a0e877b4_259074cuda3std3__419piecewise_constructE - _ZN40_INTERNAL_db3b8da9_4_k_cu_a0e877b4_259074cuda3std3__45__cpo3endE)
_ZN40_INTERNAL_db3b8da9_4_k_cu_a0e877b4_259074cuda3std3__45__cpo3endE:
	.zero		1
	.type		_ZN40_INTERNAL_db3b8da9_4_k_cu_a0e877b4_259074cuda3std3__419piecewise_constructE,@object
	.size		_ZN40_INTERNAL_db3b8da9_4_k_cu_a0e877b4_259074cuda3std3__419piecewise_constructE,(_ZN40_INTERNAL_db3b8da9_4_k_cu_a0e877b4_259074cuda3std3__45__cpo4cendE - _ZN40_INTERNAL_db3b8da9_4_k_cu_a0e877b4_259074cuda3std3__419piecewise_constructE)
_ZN40_INTERNAL_db3b8da9_4_k_cu_a0e877b4_259074cuda3std3__419piecewise_constructE:
	.zero		1
	.type		_ZN40_INTERNAL_db3b8da9_4_k_cu_a0e877b4_259074cuda3std3__45__cpo4cendE,@object
	.size		_ZN40_INTERNAL_db3b8da9_4_k_cu_a0e877b4_259074cuda3std3__45__cpo4cendE,(_ZN40_INTERNAL_db3b8da9_4_k_cu_a0e877b4_259074cuda3std6ranges3__45__cpo4swapE - _ZN40_INTERNAL_db3b8da9_4_k_cu_a0e877b4_259074cuda3std3__45__cpo4cendE)
_ZN40_INTERNAL_db3b8da9_4_k_cu_a0e877b4_259074cuda3std3__45__cpo4cendE:
	.zero		1
	.type		_ZN40_INTERNAL_db3b8da9_4_k_cu_a0e877b4_259074cuda3std6ranges3__45__cpo4swapE,@object
	.size		_ZN40_INTERNAL_db3b8da9_4_k_cu_a0e877b4_259074cuda3std6ranges3__45__cpo4swapE,(.L_10 - _ZN40_INTERNAL_db3b8da9_4_k_cu_a0e877b4_259074cuda3std6ranges3__45__cpo4swapE)
_ZN40_INTERNAL_db3b8da9_4_k_cu_a0e877b4_259074cuda3std6ranges3__45__cpo4swapE:
	.zero		1
.L_10:


//--------------------- .nv.constant0._ZN7cutlass13device_kernelINS_4gemm6kernel13GemmUniversalIN4cute5tupleIJiiiiEEENS1_10collective13CollectiveMmaINS1_35MainloopSm100TmaUmmaWarpSpecializedILi5ELi2ELi4ENS5_IJNS4_1CILi1EEESB_SB_EEEEENS5_IJNSA_ILi64EEENSA_ILi128EEENSA_ILi32EEEEEENS_10tfloat32_tENS5_IJlSB_lEEESI_SJ_NS4_8TiledMMAINS4_8MMA_AtomIJNS4_17SM100_MMA_TF32_SSISI_SI_fLi64ELi128ELNS4_4UMMA5MajorE0ELSO_0ELNSN_7ScaleInE0ELSP_0EEEEEENS4_6LayoutISC_NS5_IJNSA_ILi0EEEST_ST_EEEEENS5_IJNS4_10UnderscoreESW_SW_EEEEENS4_13SM90_TMA_LOADENS4_14ComposedLayoutINS4_7SwizzleILi3ELi4ELi3EEENS4_18smem_ptr_flag_bitsILi32EEENSS_INS5_IJNSA_ILi8EEESG_EEENS5_IJSG_SB_EEEEEEEvNS4_8identityESZ_S19_vS1A_EENS_8epilogue10collective18CollectiveEpilogueINS1C_23Sm100TmaWarpSpecializedILi4ELi2ELi16ELb1ELb0EEEJSH_NS5_IJNSS_ISE_SB_EENSS_ISG_SB_EEEEESI_SJ_SI_SJ_NS1C_6fusion15FusionCallbacksIS1G_NS1K_17LinearCombinationISI_fSI_fLNS_15FloatRoundStyleE2EEESH_S1J_JEEENS4_5SM1004TMEM4LOAD26SM100_TMEM_LOAD_16dp128b8xESZ_S19_NS4_17SM75_U32x4_LDSM_NENS4_14SM90_TMA_STOREES19_NS4_17SM90_U32x4_STSM_NENS4_39AutoVectorizingCopyWithAssumedAlignmentILi128EEEEEEvvEEEEvNT_6ParamsE --------------------------
	.section	.nv.constant0._ZN7cutlass13device_kernelINS_4gemm6kernel13GemmUniversalIN4cute5tupleIJiiiiEEENS1_10collective13CollectiveMmaINS1_35MainloopSm100TmaUmmaWarpSpecializedILi5ELi2ELi4ENS5_IJNS4_1CILi1EEESB_SB_EEEEENS5_IJNSA_ILi64EEENSA_ILi128EEENSA_ILi32EEEEEENS_10tfloat32_tENS5_IJlSB_lEEESI_SJ_NS4_8TiledMMAINS4_8MMA_AtomIJNS4_17SM100_MMA_TF32_SSISI_SI_fLi64ELi128ELNS4_4UMMA5MajorE0ELSO_0ELNSN_7ScaleInE0ELSP_0EEEEEENS4_6LayoutISC_NS5_IJNSA_ILi0EEEST_ST_EEEEENS5_IJNS4_10UnderscoreESW_SW_EEEEENS4_13SM90_TMA_LOADENS4_14ComposedLayoutINS4_7SwizzleILi3ELi4ELi3EEENS4_18smem_ptr_flag_bitsILi32EEENSS_INS5_IJNSA_ILi8EEESG_EEENS5_IJSG_SB_EEEEEEEvNS4_8identityESZ_S19_vS1A_EENS_8epilogue10collective18CollectiveEpilogueINS1C_23Sm100TmaWarpSpecializedILi4ELi2ELi16ELb1ELb0EEEJSH_NS5_IJNSS_ISE_SB_EENSS_ISG_SB_EEEEESI_SJ_SI_SJ_NS1C_6fusion15FusionCallbacksIS1G_NS1K_17LinearCombinationISI_fSI_fLNS_15FloatRoundStyleE2EEESH_S1J_JEEENS4_5SM1004TMEM4LOAD26SM100_TMEM_LOAD_16dp128b8xESZ_S19_NS4_17SM75_U32x4_LDSM_NENS4_14SM90_TMA_STOREES19_NS4_17SM90_U32x4_STSM_NENS4_39AutoVectorizingCopyWithAssumedAlignmentILi128EEEEEEvvEEEEvNT_6ParamsE,"a",@progbits
	.sectionflags	@""
	.align	4
.nv.constant0._ZN7cutlass13device_kernelINS_4gemm6kernel13GemmUniversalIN4cute5tupleIJiiiiEEENS1_10collective13CollectiveMmaINS1_35MainloopSm100TmaUmmaWarpSpecializedILi5ELi2ELi4ENS5_IJNS4_1CILi1EEESB_SB_EEEEENS5_IJNSA_ILi64EEENSA_ILi128EEENSA_ILi32EEEEEENS_10tfloat32_tENS5_IJlSB_lEEESI_SJ_NS4_8TiledMMAINS4_8MMA_AtomIJNS4_17SM100_MMA_TF32_SSISI_SI_fLi64ELi128ELNS4_4UMMA5MajorE0ELSO_0ELNSN_7ScaleInE0ELSP_0EEEEEENS4_6LayoutISC_NS5_IJNSA_ILi0EEEST_ST_EEEEENS5_IJNS4_10UnderscoreESW_SW_EEEEENS4_13SM90_TMA_LOADENS4_14ComposedLayoutINS4_7SwizzleILi3ELi4ELi3EEENS4_18smem_ptr_flag_bitsILi32EEENSS_INS5_IJNSA_ILi8EEESG_EEENS5_IJSG_SB_EEEEEEEvNS4_8identityESZ_S19_vS1A_EENS_8epilogue10collective18CollectiveEpilogueINS1C_23Sm100TmaWarpSpecializedILi4ELi2ELi16ELb1ELb0EEEJSH_NS5_IJNSS_ISE_SB_EENSS_ISG_SB_EEEEESI_SJ_SI_SJ_NS1C_6fusion15FusionCallbacksIS1G_NS1K_17LinearCombinationISI_fSI_fLNS_15FloatRoundStyleE2EEESH_S1J_JEEENS4_5SM1004TMEM4LOAD26SM100_TMEM_LOAD_16dp128b8xESZ_S19_NS4_17SM75_U32x4_LDSM_NENS4_14SM90_TMA_STOREES19_NS4_17SM90_U32x4_STSM_NENS4_39AutoVectorizingCopyWithAssumedAlignmentILi128EEEEEEvvEEEEvNT_6ParamsE:
	.zero		2944


//--------------------- SYMBOLS --------------------------

	.type		.nv.reservedSmem.offset0,@object
	.size		.nv.reservedSmem.offset0,0x4
	.type		.nv.reservedSmem.cap,@object
	.size		.nv.reservedSmem.cap,0x4
	.type		__assertfail,@function
